	.target	sm_90a

	.elftype	@"ET_EXEC"


//--------------------- .note.nv.tkinfo           --------------------------
	.section	.note.nv.tkinfo,"",@"SHT_NOTE"
	.sectionflags	@"SHF_NOTE_NV_TKINFO"
	.tkinfo
        /*0018*/ 	.word	0x00000002
        /*0030*/ 	.string	""
        /*0030*/ 	.string	"ptxas"
        /*0030*/ 	.string	"Cuda compilation tools, release 13.0, V13.0.88"
        /*0030*/ 	.string	"Build cuda_13.0.r13.0/compiler.36424714_0"
        /*0030*/ 	.string	"-arch sm_90a -m 64 "



//--------------------- .note.nv.cuinfo           --------------------------
	.section	.note.nv.cuinfo,"",@"SHT_NOTE"
	.sectionflags	@"SHF_NOTE_NV_CUINFO"
        /*0018*/ 	.short	0x0002
        /*001a*/ 	.short	0x005a
        /*001c*/ 	.short	0x0082
	.zero		2


//--------------------- .nv.info                  --------------------------
	.section	.nv.info,"",@"SHT_CUDA_INFO"
	.align	4


	//----- nvinfo : EIATTR_REGCOUNT
	.align		4
        /*0000*/ 	.byte	0x04, 0x2f
        /*0002*/ 	.short	(.L_15 - .L_14)
	.align		4
.L_14:
        /*0004*/ 	.word	index@(_ZN7cutlass13device_kernelINS_4gemm6kernel13GemmUniversalIN4cute5tupleIJiiiiEEENS1_10collective13CollectiveMmaINS1_34MainloopSm90TmaGmmaWarpSpecializedILi2ENS5_IJNS4_1CILi1EEESB_SB_EEENS1_35KernelTmaWarpSpecializedCooperativeEEENS5_IJNSA_ILi128EEENSA_ILi256EEENSA_ILi32EEEEEEaNS5_IJlSB_lEEEaSJ_NS4_8TiledMMAINS4_8MMA_AtomIJNS4_4SM904GMMA27MMA_64x256x32_S32S8S8_SS_TNEEEENS4_6LayoutINS5_IJNSA_ILi2EEESB_SB_EEENS5_IJSB_NSA_ILi0EEEST_EEEEENS5_IJNS4_10UnderscoreESW_SW_EEEEENS4_13SM90_TMA_LOADENS4_14ComposedLayoutINS4_7SwizzleILi1ELi4ELi3EEENS4_18smem_ptr_flag_bitsILi8EEENSQ_INS5_IJNSA_ILi8EEESH_EEENS5_IJSH_SB_EEEEEEEvNS4_8identityESZ_S19_vS1A_EENS_8epilogue10collective6detail29Sm90TmaWarpSpecializedAdapterINS1D_15DefaultEpilogueIaSJ_SJ_NS1C_6thread17LinearCombinationIaLi1EiiLNS1H_9ScaleType4KindE0ELNS_15FloatRoundStyleE2EaEENS1_15EpilogueDefaultEEEEEvvEEEEvNT_6ParamsE)
        /*0008*/ 	.word	0x000000a8


	//----- nvinfo : EIATTR_FRAME_SIZE
	.align		4
.L_15:
        /*000c*/ 	.byte	0x04, 0x11
        /*000e*/ 	.short	(.L_17 - .L_16)
	.align		4
.L_16:
        /*0010*/ 	.word	index@(_ZN7cutlass13device_kernelINS_4gemm6kernel13GemmUniversalIN4cute5tupleIJiiiiEEENS1_10collective13CollectiveMmaINS1_34MainloopSm90TmaGmmaWarpSpecializedILi2ENS5_IJNS4_1CILi1EEESB_SB_EEENS1_35KernelTmaWarpSpecializedCooperativeEEENS5_IJNSA_ILi128EEENSA_ILi256EEENSA_ILi32EEEEEEaNS5_IJlSB_lEEEaSJ_NS4_8TiledMMAINS4_8MMA_AtomIJNS4_4SM904GMMA27MMA_64x256x32_S32S8S8_SS_TNEEEENS4_6LayoutINS5_IJNSA_ILi2EEESB_SB_EEENS5_IJSB_NSA_ILi0EEEST_EEEEENS5_IJNS4_10UnderscoreESW_SW_EEEEENS4_13SM90_TMA_LOADENS4_14ComposedLayoutINS4_7SwizzleILi1ELi4ELi3EEENS4_18smem_ptr_flag_bitsILi8EEENSQ_INS5_IJNSA_ILi8EEESH_EEENS5_IJSH_SB_EEEEEEEvNS4_8identityESZ_S19_vS1A_EENS_8epilogue10collective6detail29Sm90TmaWarpSpecializedAdapterINS1D_15DefaultEpilogueIaSJ_SJ_NS1C_6thread17LinearCombinationIaLi1EiiLNS1H_9ScaleType4KindE0ELNS_15FloatRoundStyleE2EaEENS1_15EpilogueDefaultEEEEEvvEEEEvNT_6ParamsE)
        /*0014*/ 	.word	0x00000000


	//----- nvinfo : EIATTR_MIN_STACK_SIZE
	.align		4
.L_17:
        /*0018*/ 	.byte	0x04, 0x12
        /*001a*/ 	.short	(.L_19 - .L_18)
	.align		4
.L_18:
        /*001c*/ 	.word	index@(_ZN7cutlass13device_kernelINS_4gemm6kernel13GemmUniversalIN4cute5tupleIJiiiiEEENS1_10collective13CollectiveMmaINS1_34MainloopSm90TmaGmmaWarpSpecializedILi2ENS5_IJNS4_1CILi1EEESB_SB_EEENS1_35KernelTmaWarpSpecializedCooperativeEEENS5_IJNSA_ILi128EEENSA_ILi256EEENSA_ILi32EEEEEEaNS5_IJlSB_lEEEaSJ_NS4_8TiledMMAINS4_8MMA_AtomIJNS4_4SM904GMMA27MMA_64x256x32_S32S8S8_SS_TNEEEENS4_6LayoutINS5_IJNSA_ILi2EEESB_SB_EEENS5_IJSB_NSA_ILi0EEEST_EEEEENS5_IJNS4_10UnderscoreESW_SW_EEEEENS4_13SM90_TMA_LOADENS4_14ComposedLayoutINS4_7SwizzleILi1ELi4ELi3EEENS4_18smem_ptr_flag_bitsILi8EEENSQ_INS5_IJNSA_ILi8EEESH_EEENS5_IJSH_SB_EEEEEEEvNS4_8identityESZ_S19_vS1A_EENS_8epilogue10collective6detail29Sm90TmaWarpSpecializedAdapterINS1D_15DefaultEpilogueIaSJ_SJ_NS1C_6thread17LinearCombinationIaLi1EiiLNS1H_9ScaleType4KindE0ELNS_15FloatRoundStyleE2EaEENS1_15EpilogueDefaultEEEEEvvEEEEvNT_6ParamsE)
        /*0020*/ 	.word	0x00000000
.L_19:


//--------------------- .nv.compat                --------------------------
	.section	.nv.compat,"",@"SHT_CUDA_COMPAT_INFO"
	.align	4
        /*0000*/ 	.byte	0x02, 0x09, 0x01, 0x00, 0x02, 0x02, 0x04, 0x00, 0x02, 0x05, 0x05, 0x00, 0x03, 0x07, 0x01, 0x01
        /*0010*/ 	.byte	0x02, 0x03, 0x01, 0x00, 0x02, 0x06, 0x01, 0x00, 0x04, 0x0b, 0x08, 0x00, 0x00, 0x00, 0x00, 0x00
        /*0020*/ 	.byte	0x00, 0x00, 0x00, 0x00


//--------------------- .nv.info._ZN7cutlass13device_kernelINS_4gemm6kernel13GemmUniversalIN4cute5tupleIJiiiiEEENS1_10collective13CollectiveMmaINS1_34MainloopSm90TmaGmmaWarpSpecializedILi2ENS5_IJNS4_1CILi1EEESB_SB_EEENS1_35KernelTmaWarpSpecializedCooperativeEEENS5_IJNSA_ILi128EEENSA_ILi256EEENSA_ILi32EEEEEEaNS5_IJlSB_lEEEaSJ_NS4_8TiledMMAINS4_8MMA_AtomIJNS4_4SM904GMMA27MMA_64x256x32_S32S8S8_SS_TNEEEENS4_6LayoutINS5_IJNSA_ILi2EEESB_SB_EEENS5_IJSB_NSA_ILi0EEEST_EEEEENS5_IJNS4_10UnderscoreESW_SW_EEEEENS4_13SM90_TMA_LOADENS4_14ComposedLayoutINS4_7SwizzleILi1ELi4ELi3EEENS4_18smem_ptr_flag_bitsILi8EEENSQ_INS5_IJNSA_ILi8EEESH_EEENS5_IJSH_SB_EEEEEEEvNS4_8identityESZ_S19_vS1A_EENS_8epilogue10collective6detail29Sm90TmaWarpSpecializedAdapterINS1D_15DefaultEpilogueIaSJ_SJ_NS1C_6thread17LinearCombinationIaLi1EiiLNS1H_9ScaleType4KindE0ELNS_15FloatRoundStyleE2EaEENS1_15EpilogueDefaultEEEEEvvEEEEvNT_6ParamsE --------------------------
	.section	.nv.info._ZN7cutlass13device_kernelINS_4gemm6kernel13GemmUniversalIN4cute5tupleIJiiiiEEENS1_10collective13CollectiveMmaINS1_34MainloopSm90TmaGmmaWarpSpecializedILi2ENS5_IJNS4_1CILi1EEESB_SB_EEENS1_35KernelTmaWarpSpecializedCooperativeEEENS5_IJNSA_ILi128EEENSA_ILi256EEENSA_ILi32EEEEEEaNS5_IJlSB_lEEEaSJ_NS4_8TiledMMAINS4_8MMA_AtomIJNS4_4SM904GMMA27MMA_64x256x32_S32S8S8_SS_TNEEEENS4_6LayoutINS5_IJNSA_ILi2EEESB_SB_EEENS5_IJSB_NSA_ILi0EEEST_EEEEENS5_IJNS4_10UnderscoreESW_SW_EEEEENS4_13SM90_TMA_LOADENS4_14ComposedLayoutINS4_7SwizzleILi1ELi4ELi3EEENS4_18smem_ptr_flag_bitsILi8EEENSQ_INS5_IJNSA_ILi8EEESH_EEENS5_IJSH_SB_EEEEEEEvNS4_8identityESZ_S19_vS1A_EENS_8epilogue10collective6detail29Sm90TmaWarpSpecializedAdapterINS1D_15DefaultEpilogueIaSJ_SJ_NS1C_6thread17LinearCombinationIaLi1EiiLNS1H_9ScaleType4KindE0ELNS_15FloatRoundStyleE2EaEENS1_15EpilogueDefaultEEEEEvvEEEEvNT_6ParamsE,"",@"SHT_CUDA_INFO"
	.sectionflags	@""
	.align	4


	//----- nvinfo : EIATTR_CUDA_API_VERSION
	.align		4
        /*0000*/ 	.byte	0x04, 0x37
        /*0002*/ 	.short	(.L_21 - .L_20)
.L_20:
        /*0004*/ 	.word	0x00000082


	//----- nvinfo : EIATTR_KPARAM_INFO
	.align		4
.L_21:
        /*0008*/ 	.byte	0x04, 0x17
        /*000a*/ 	.short	(.L_23 - .L_22)
.L_22:
        /*000c*/ 	.word	0x00000000
        /*0010*/ 	.short	0x0000
        /*0012*/ 	.short	0x0070
        /*0014*/ 	.byte	0x00, 0xf0, 0x01, 0x10


	//----- nvinfo : EIATTR_SPARSE_MMA_MASK
	.align		4
.L_23:
        /*0018*/ 	.byte	0x03, 0x50
        /*001a*/ 	.short	0x0000


	//----- nvinfo : EIATTR_MAXREG_COUNT
	.align		4
        /*001c*/ 	.byte	0x03, 0x1b
        /*001e*/ 	.short	0x00a8


	//----- nvinfo : EIATTR_NUM_BARRIERS
	.align		4
        /*0020*/ 	.byte	0x02, 0x4c
        /*0022*/ 	.byte	0x01
	.zero		1


	//----- nvinfo : EIATTR_EXTERNS
	.align		4
        /*0024*/ 	.byte	0x04, 0x0f
        /*0026*/ 	.short	(.L_25 - .L_24)


	//   ....[0]....
	.align		4
.L_24:
        /*0028*/ 	.word	index@(__assertfail)


	//----- nvinfo : EIATTR_MERCURY_ISA_VERSION
	.align		4
.L_25:
        /*002c*/ 	.byte	0x03, 0x5f
        /*002e*/ 	.short	0x0101


	//----- nvinfo : EIATTR_INT_WARP_WIDE_INSTR_OFFSETS
	.align		4
        /*0030*/ 	.byte	0x04, 0x31
        /*0032*/ 	.short	(.L_27 - .L_26)


	//   ....[0]....
.L_26:
        /*0034*/ 	.word	0x00000370


	//   ....[1]....
        /*0038*/ 	.word	0x000003a0


	//   ....[2]....
        /*003c*/ 	.word	0x00000480


	//----- nvinfo : EIATTR_COOP_GROUP_MASK_REGIDS
	.align		4
.L_27:
        /*0040*/ 	.byte	0x04, 0x29
        /*0042*/ 	.short	(.L_29 - .L_28)


	//   ....[0]....
.L_28:
        /*0044*/ 	.word	0xffffffff


	//   ....[1]....
        /*0048*/ 	.word	0xffffffff


	//   ....[2]....
        /*004c*/ 	.word	0xffffffff


	//   ....[3]....
        /*0050*/ 	.word	0xffffffff


	//   ....[4]....
        /*0054*/ 	.word	0xffffffff


	//----- nvinfo : EIATTR_COOP_GROUP_INSTR_OFFSETS
	.align		4
.L_29:
        /*0058*/ 	.byte	0x04, 0x28
        /*005a*/ 	.short	(.L_31 - .L_30)


	//   ....[0]....
.L_30:
        /*005c*/ 	.word	0x00000060


	//   ....[1]....
        /*0060*/ 	.word	0x00000070


	//   ....[2]....
        /*0064*/ 	.word	0x00000130


	//   ....[3]....
        /*0068*/ 	.word	0x00000280


	//   ....[4]....
        /*006c*/ 	.word	0x00000f30


	//----- nvinfo : EIATTR_REG_RECONFIG
	.align		4
.L_31:
        /*0070*/ 	.byte	0x01, 0x54
	.zero		2


	//----- nvinfo : EIATTR_SYSCALL_OFFSETS
	.align		4
        /*0074*/ 	.byte	0x04, 0x46
        /*0076*/ 	.short	(.L_33 - .L_32)


	//   ....[0]....
.L_32:
        /*0078*/ 	.word	0x000010f0


	//----- nvinfo : EIATTR_MBARRIER_INSTR_OFFSETS
	.align		4
.L_33:
        /*007c*/ 	.byte	0x04, 0x39
        /*007e*/ 	.short	(.L_35 - .L_34)


	//   ....[0]....
.L_34:
        /*0080*/ 	.word	0x00000230
        /*0084*/ 	.word	0x000000ff
        /*0088*/ 	.word	0x00000000
        /*008c*/ 	.short	0x0100
        /*008e*/ 	.byte	0x08
	.zero		1


	//   ....[1]....
        /*0090*/ 	.word	0x00000240
        /*0094*/ 	.word	0x000000ff
        /*0098*/ 	.word	0x00000010
        /*009c*/ 	.short	0x0100
        /*009e*/ 	.byte	0x08
	.zero		1


	//   ....[2]....
        /*00a0*/ 	.word	0x00000250
        /*00a4*/ 	.word	0x000000ff
        /*00a8*/ 	.word	0x00000008
        /*00ac*/ 	.short	0x0100
        /*00ae*/ 	.byte	0x08
	.zero		1


	//   ....[3]....
        /*00b0*/ 	.word	0x00000260
        /*00b4*/ 	.word	0x000000ff
        /*00b8*/ 	.word	0x00000018
        /*00bc*/ 	.short	0x0100
        /*00be*/ 	.byte	0x08
	.zero		1


	//   ....[4]....
        /*00c0*/ 	.word	0x000004f0
        /*00c4*/ 	.word	0x000000ff
        /*00c8*/ 	.word	0x00000030
        /*00cc*/ 	.short	0x0100
        /*00ce*/ 	.byte	0x06
	.zero		1


	//   ....[5]....
        /*00d0*/ 	.word	0x00000550
        /*00d4*/ 	.word	0x000000ff
        /*00d8*/ 	.word	0x00000038
        /*00dc*/ 	.short	0x0100
        /*00de*/ 	.byte	0x06
	.zero		1


	//   ....[6]....
        /*00e0*/ 	.word	0x000011c0
        /*00e4*/ 	.word	0x00000003
        /*00e8*/ 	.word	0x00000000
        /*00ec*/ 	.short	0x010a
        /*00ee*/ 	.byte	0x3f
	.zero		1


	//   ....[7]....
        /*00f0*/ 	.word	0x00001200
        /*00f4*/ 	.word	0x00000003
        /*00f8*/ 	.word	0x00000000
        /*00fc*/ 	.short	0x010a
        /*00fe*/ 	.byte	0x3f
	.zero		1


	//   ....[8]....
        /*0100*/ 	.word	0x00001460
        /*0104*/ 	.word	0x00000005
        /*0108*/ 	.word	0x00000000
        /*010c*/ 	.short	0x010a
        /*010e*/ 	.byte	0x3f
	.zero		1


	//   ....[9]....
        /*0110*/ 	.word	0x000014a0
        /*0114*/ 	.word	0x00000005
        /*0118*/ 	.word	0x00000000
        /*011c*/ 	.short	0x010a
        /*011e*/ 	.byte	0x3f
	.zero		1


	//   ....[10]....
        /*0120*/ 	.word	0x00001590
        /*0124*/ 	.word	0x00000004
        /*0128*/ 	.word	0x00000000
        /*012c*/ 	.short	0x0101
        /*012e*/ 	.byte	0x3f
	.zero		1


	//   ....[11]....
        /*0130*/ 	.word	0x00001750
        /*0134*/ 	.word	0x00000000
        /*0138*/ 	.word	0x00000000
        /*013c*/ 	.short	0x0101
        /*013e*/ 	.byte	0x3f
	.zero		1


	//   ....[12]....
        /*0140*/ 	.word	0x00008cf0
        /*0144*/ 	.word	0x0000000c
        /*0148*/ 	.word	0x00000010
        /*014c*/ 	.short	0x010a
        /*014e*/ 	.byte	0x3f
	.zero		1


	//   ....[13]....
        /*0150*/ 	.word	0x000090b0
        /*0154*/ 	.word	0x00000005
        /*0158*/ 	.word	0x00000038
        /*015c*/ 	.short	0x0101
        /*015e*/ 	.byte	0x3f
	.zero		1


	//   ....[14]....
        /*0160*/ 	.word	0x000097b0
        /*0164*/ 	.word	0x00000007
        /*0168*/ 	.word	0x00000000
        /*016c*/ 	.short	0x010a
        /*016e*/ 	.byte	0x3f
	.zero		1


	//   ....[15]....
        /*0170*/ 	.word	0x00009830
        /*0174*/ 	.word	0x00000005
        /*0178*/ 	.word	0x00000000
        /*017c*/ 	.short	0x010a
        /*017e*/ 	.byte	0x3f
	.zero		1


	//   ....[16]....
        /*0180*/ 	.word	0x00009890
        /*0184*/ 	.word	0x00000003
        /*0188*/ 	.word	0x00000000
        /*018c*/ 	.short	0x010a
        /*018e*/ 	.byte	0x3f
	.zero		1


	//   ....[17]....
        /*0190*/ 	.word	0x000098e0
        /*0194*/ 	.word	0x00000005
        /*0198*/ 	.word	0x00000000
        /*019c*/ 	.short	0x010a
        /*019e*/ 	.byte	0x3f
	.zero		1


	//   ....[18]....
        /*01a0*/ 	.word	0x000099b0
        /*01a4*/ 	.word	0x0000000c
        /*01a8*/ 	.word	0x00000010
        /*01ac*/ 	.short	0x010a
        /*01ae*/ 	.byte	0x3f
	.zero		1


	//   ....[19]....
        /*01b0*/ 	.word	0x00009a80
        /*01b4*/ 	.word	0x00000007
        /*01b8*/ 	.word	0x00000000
        /*01bc*/ 	.short	0x010a
        /*01be*/ 	.byte	0x3f
	.zero		1


	//----- nvinfo : EIATTR_NUM_MBARRIERS
	.align		4
.L_35:
        /*01c0*/ 	.byte	0x03, 0x38
        /*01c2*/ 	.short	0x0006


	//----- nvinfo : EIATTR_EXIT_INSTR_OFFSETS
	.align		4
        /*01c4*/ 	.byte	0x04, 0x1c
        /*01c6*/ 	.short	(.L_37 - .L_36)


	//   ....[0]....
.L_36:
        /*01c8*/ 	.word	0x000005a0


	//   ....[1]....
        /*01cc*/ 	.word	0x00000e70


	//   ....[2]....
        /*01d0*/ 	.word	0x00008360


	//   ....[3]....
        /*01d4*/ 	.word	0x00008990


	//   ....[4]....
        /*01d8*/ 	.word	0x00009880


	//----- nvinfo : EIATTR_MAX_THREADS
	.align		4
.L_37:
        /*01dc*/ 	.byte	0x04, 0x05
        /*01de*/ 	.short	(.L_39 - .L_38)
.L_38:
        /*01e0*/ 	.word	0x00000180
        /*01e4*/ 	.word	0x00000001
        /*01e8*/ 	.word	0x00000001


	//----- nvinfo : EIATTR_CRS_STACK_SIZE
	.align		4
.L_39:
        /*01ec*/ 	.byte	0x04, 0x1e
        /*01ee*/ 	.short	(.L_41 - .L_40)
.L_40:
        /*01f0*/ 	.word	0x00000000


	//----- nvinfo : EIATTR_CBANK_PARAM_SIZE
	.align		4
.L_41:
        /*01f4*/ 	.byte	0x03, 0x19
        /*01f6*/ 	.short	0x0470


	//----- nvinfo : EIATTR_PARAM_CBANK
	.align		4
        /*01f8*/ 	.byte	0x04, 0x0a
        /*01fa*/ 	.short	(.L_43 - .L_42)
	.align		4
.L_42:
        /*01fc*/ 	.word	index@(.nv.constant0._ZN7cutlass13device_kernelINS_4gemm6kernel13GemmUniversalIN4cute5tupleIJiiiiEEENS1_10collective13CollectiveMmaINS1_34MainloopSm90TmaGmmaWarpSpecializedILi2ENS5_IJNS4_1CILi1EEESB_SB_EEENS1_35KernelTmaWarpSpecializedCooperativeEEENS5_IJNSA_ILi128EEENSA_ILi256EEENSA_ILi32EEEEEEaNS5_IJlSB_lEEEaSJ_NS4_8TiledMMAINS4_8MMA_AtomIJNS4_4SM904GMMA27MMA_64x256x32_S32S8S8_SS_TNEEEENS4_6LayoutINS5_IJNSA_ILi2EEESB_SB_EEENS5_IJSB_NSA_ILi0EEEST_EEEEENS5_IJNS4_10UnderscoreESW_SW_EEEEENS4_13SM90_TMA_LOADENS4_14ComposedLayoutINS4_7SwizzleILi1ELi4ELi3EEENS4_18smem_ptr_flag_bitsILi8EEENSQ_INS5_IJNSA_ILi8EEESH_EEENS5_IJSH_SB_EEEEEEEvNS4_8identityESZ_S19_vS1A_EENS_8epilogue10collective6detail29Sm90TmaWarpSpecializedAdapterINS1D_15DefaultEpilogueIaSJ_SJ_NS1C_6thread17LinearCombinationIaLi1EiiLNS1H_9ScaleType4KindE0ELNS_15FloatRoundStyleE2EaEENS1_15EpilogueDefaultEEEEEvvEEEEvNT_6ParamsE)
        /*0200*/ 	.short	0x0210
        /*0202*/ 	.short	0x0470


	//----- nvinfo : EIATTR_SW_WAR
	.align		4
.L_43:
        /*0204*/ 	.byte	0x04, 0x36
        /*0206*/ 	.short	(.L_45 - .L_44)
.L_44:
        /*0208*/ 	.word	0x00000008
.L_45:


//--------------------- .nv.callgraph             --------------------------
	.section	.nv.callgraph,"",@"SHT_CUDA_CALLGRAPH"
	.align	4
	.sectionentsize	8
	.align		4
        /*0000*/ 	.word	0x00000000
	.align		4
        /*0004*/ 	.word	0xffffffff
	.align		4
        /*0008*/ 	.word	index@(_ZN7cutlass13device_kernelINS_4gemm6kernel13GemmUniversalIN4cute5tupleIJiiiiEEENS1_10collective13CollectiveMmaINS1_34MainloopSm90TmaGmmaWarpSpecializedILi2ENS5_IJNS4_1CILi1EEESB_SB_EEENS1_35KernelTmaWarpSpecializedCooperativeEEENS5_IJNSA_ILi128EEENSA_ILi256EEENSA_ILi32EEEEEEaNS5_IJlSB_lEEEaSJ_NS4_8TiledMMAINS4_8MMA_AtomIJNS4_4SM904GMMA27MMA_64x256x32_S32S8S8_SS_TNEEEENS4_6LayoutINS5_IJNSA_ILi2EEESB_SB_EEENS5_IJSB_NSA_ILi0EEEST_EEEEENS5_IJNS4_10UnderscoreESW_SW_EEEEENS4_13SM90_TMA_LOADENS4_14ComposedLayoutINS4_7SwizzleILi1ELi4ELi3EEENS4_18smem_ptr_flag_bitsILi8EEENSQ_INS5_IJNSA_ILi8EEESH_EEENS5_IJSH_SB_EEEEEEEvNS4_8identityESZ_S19_vS1A_EENS_8epilogue10collective6detail29Sm90TmaWarpSpecializedAdapterINS1D_15DefaultEpilogueIaSJ_SJ_NS1C_6thread17LinearCombinationIaLi1EiiLNS1H_9ScaleType4KindE0ELNS_15FloatRoundStyleE2EaEENS1_15EpilogueDefaultEEEEEvvEEEEvNT_6ParamsE)
	.align		4
        /*000c*/ 	.word	index@(__assertfail)
	.align		4
        /*0010*/ 	.word	0x00000000
	.align		4
        /*0014*/ 	.word	0xfffffffe
	.align		4
        /*0018*/ 	.word	0x00000000
	.align		4
        /*001c*/ 	.word	0xfffffffd
	.align		4
        /*0020*/ 	.word	0x00000000
	.align		4
        /*0024*/ 	.word	0xfffffffc


//--------------------- .nv.constant4             --------------------------
	.section	.nv.constant4,"a",@progbits
	.align	8
	.align		8
.nv.constant4:
        /*0000*/ 	.dword	__assertfail
	.align		8
        /*0008*/ 	.dword	__unnamed_1
	.align		8
        /*0010*/ 	.dword	_ZN40_INTERNAL_1045f981_4_k_cu_82ed53a0_200864cuda3std3__45__cpo5beginE
	.align		8
        /*0018*/ 	.dword	_ZN40_INTERNAL_1045f981_4_k_cu_82ed53a0_200864cuda3std3__45__cpo3endE
	.align		8
        /*0020*/ 	.dword	_ZN40_INTERNAL_1045f981_4_k_cu_82ed53a0_200864cuda3std3__45__cpo6cbeginE
	.align		8
        /*0028*/ 	.dword	_ZN40_INTERNAL_1045f981_4_k_cu_82ed53a0_200864cuda3std3__45__cpo4cendE
	.align		8
        /*0030*/ 	.dword	_ZN40_INTERNAL_1045f981_4_k_cu_82ed53a0_200864cuda3std3__442_GLOBAL__N__1045f981_4_k_cu_82ed53a0_200866ignoreE
	.align		8
        /*0038*/ 	.dword	_ZN40_INTERNAL_1045f981_4_k_cu_82ed53a0_200864cuda3std3__419piecewise_constructE
	.align		8
        /*0040*/ 	.dword	_ZN40_INTERNAL_1045f981_4_k_cu_82ed53a0_200864cuda3std3__48in_placeE
	.align		8
        /*0048*/ 	.dword	_ZN40_INTERNAL_1045f981_4_k_cu_82ed53a0_200864cuda3std6ranges3__45__cpo4swapE
	.align		8
        /*0050*/ 	.dword	_ZN40_INTERNAL_1045f981_4_k_cu_82ed53a0_200864cuda3std6ranges3__45__cpo9iter_moveE
	.align		8
        /*0058*/ 	.dword	_ZN40_INTERNAL_1045f981_4_k_cu_82ed53a0_200864cute7productE
	.align		8
        /*0060*/ 	.dword	_ZN40_INTERNAL_1045f981_4_k_cu_82ed53a0_200864cute1_E
	.align		8
        /*0068*/ 	.dword	$str$22
	.align		8
        /*0070*/ 	.dword	$str$23


//--------------------- .text._ZN7cutlass13device_kernelINS_4gemm6kernel13GemmUniversalIN4cute5tupleIJiiiiEEENS1_10collective13CollectiveMmaINS1_34MainloopSm90TmaGmmaWarpSpecializedILi2ENS5_IJNS4_1CILi1EEESB_SB_EEENS1_35KernelTmaWarpSpecializedCooperativeEEENS5_IJNSA_ILi128EEENSA_ILi256EEENSA_ILi32EEEEEEaNS5_IJlSB_lEEEaSJ_NS4_8TiledMMAINS4_8MMA_AtomIJNS4_4SM904GMMA27MMA_64x256x32_S32S8S8_SS_TNEEEENS4_6LayoutINS5_IJNSA_ILi2EEESB_SB_EEENS5_IJSB_NSA_ILi0EEEST_EEEEENS5_IJNS4_10UnderscoreESW_SW_EEEEENS4_13SM90_TMA_LOADENS4_14ComposedLayoutINS4_7SwizzleILi1ELi4ELi3EEENS4_18smem_ptr_flag_bitsILi8EEENSQ_INS5_IJNSA_ILi8EEESH_EEENS5_IJSH_SB_EEEEEEEvNS4_8identityESZ_S19_vS1A_EENS_8epilogue10collective6detail29Sm90TmaWarpSpecializedAdapterINS1D_15DefaultEpilogueIaSJ_SJ_NS1C_6thread17LinearCombinationIaLi1EiiLNS1H_9ScaleType4KindE0ELNS_15FloatRoundStyleE2EaEENS1_15EpilogueDefaultEEEEEvvEEEEvNT_6ParamsE --------------------------
	.section	.text._ZN7cutlass13device_kernelINS_4gemm6kernel13GemmUniversalIN4cute5tupleIJiiiiEEENS1_10collective13CollectiveMmaINS1_34MainloopSm90TmaGmmaWarpSpecializedILi2ENS5_IJNS4_1CILi1EEESB_SB_EEENS1_35KernelTmaWarpSpecializedCooperativeEEENS5_IJNSA_ILi128EEENSA_ILi256EEENSA_ILi32EEEEEEaNS5_IJlSB_lEEEaSJ_NS4_8TiledMMAINS4_8MMA_AtomIJNS4_4SM904GMMA27MMA_64x256x32_S32S8S8_SS_TNEEEENS4_6LayoutINS5_IJNSA_ILi2EEESB_SB_EEENS5_IJSB_NSA_ILi0EEEST_EEEEENS5_IJNS4_10UnderscoreESW_SW_EEEEENS4_13SM90_TMA_LOADENS4_14ComposedLayoutINS4_7SwizzleILi1ELi4ELi3EEENS4_18smem_ptr_flag_bitsILi8EEENSQ_INS5_IJNSA_ILi8EEESH_EEENS5_IJSH_SB_EEEEEEEvNS4_8identityESZ_S19_vS1A_EENS_8epilogue10collective6detail29Sm90TmaWarpSpecializedAdapterINS1D_15DefaultEpilogueIaSJ_SJ_NS1C_6thread17LinearCombinationIaLi1EiiLNS1H_9ScaleType4KindE0ELNS_15FloatRoundStyleE2EaEENS1_15EpilogueDefaultEEEEEvvEEEEvNT_6ParamsE,"ax",@progbits
	.align	128
.text._ZN7cutlass13device_kernelINS_4gemm6kernel13GemmUniversalIN4cute5tupleIJiiiiEEENS1_10collective13CollectiveMmaINS1_34MainloopSm90TmaGmmaWarpSpecializedILi2ENS5_IJNS4_1CILi1EEESB_SB_EEENS1_35KernelTmaWarpSpecializedCooperativeEEENS5_IJNSA_ILi128EEENSA_ILi256EEENSA_ILi32EEEEEEaNS5_IJlSB_lEEEaSJ_NS4_8TiledMMAINS4_8MMA_AtomIJNS4_4SM904GMMA27MMA_64x256x32_S32S8S8_SS_TNEEEENS4_6LayoutINS5_IJNSA_ILi2EEESB_SB_EEENS5_IJSB_NSA_ILi0EEEST_EEEEENS5_IJNS4_10UnderscoreESW_SW_EEEEENS4_13SM90_TMA_LOADENS4_14ComposedLayoutINS4_7SwizzleILi1ELi4ELi3EEENS4_18smem_ptr_flag_bitsILi8EEENSQ_INS5_IJNSA_ILi8EEESH_EEENS5_IJSH_SB_EEEEEEEvNS4_8identityESZ_S19_vS1A_EENS_8epilogue10collective6detail29Sm90TmaWarpSpecializedAdapterINS1D_15DefaultEpilogueIaSJ_SJ_NS1C_6thread17LinearCombinationIaLi1EiiLNS1H_9ScaleType4KindE0ELNS_15FloatRoundStyleE2EaEENS1_15EpilogueDefaultEEEEEvvEEEEvNT_6ParamsE:
        .type           _ZN7cutlass13device_kernelINS_4gemm6kernel13GemmUniversalIN4cute5tupleIJiiiiEEENS1_10collective13CollectiveMmaINS1_34MainloopSm90TmaGmmaWarpSpecializedILi2ENS5_IJNS4_1CILi1EEESB_SB_EEENS1_35KernelTmaWarpSpecializedCooperativeEEENS5_IJNSA_ILi128EEENSA_ILi256EEENSA_ILi32EEEEEEaNS5_IJlSB_lEEEaSJ_NS4_8TiledMMAINS4_8MMA_AtomIJNS4_4SM904GMMA27MMA_64x256x32_S32S8S8_SS_TNEEEENS4_6LayoutINS5_IJNSA_ILi2EEESB_SB_EEENS5_IJSB_NSA_ILi0EEEST_EEEEENS5_IJNS4_10UnderscoreESW_SW_EEEEENS4_13SM90_TMA_LOADENS4_14ComposedLayoutINS4_7SwizzleILi1ELi4ELi3EEENS4_18smem_ptr_flag_bitsILi8EEENSQ_INS5_IJNSA_ILi8EEESH_EEENS5_IJSH_SB_EEEEEEEvNS4_8identityESZ_S19_vS1A_EENS_8epilogue10collective6detail29Sm90TmaWarpSpecializedAdapterINS1D_15DefaultEpilogueIaSJ_SJ_NS1C_6thread17LinearCombinationIaLi1EiiLNS1H_9ScaleType4KindE0ELNS_15FloatRoundStyleE2EaEENS1_15EpilogueDefaultEEEEEvvEEEEvNT_6ParamsE,@function
        .size           _ZN7cutlass13device_kernelINS_4gemm6kernel13GemmUniversalIN4cute5tupleIJiiiiEEENS1_10collective13CollectiveMmaINS1_34MainloopSm90TmaGmmaWarpSpecializedILi2ENS5_IJNS4_1CILi1EEESB_SB_EEENS1_35KernelTmaWarpSpecializedCooperativeEEENS5_IJNSA_ILi128EEENSA_ILi256EEENSA_ILi32EEEEEEaNS5_IJlSB_lEEEaSJ_NS4_8TiledMMAINS4_8MMA_AtomIJNS4_4SM904GMMA27MMA_64x256x32_S32S8S8_SS_TNEEEENS4_6LayoutINS5_IJNSA_ILi2EEESB_SB_EEENS5_IJSB_NSA_ILi0EEEST_EEEEENS5_IJNS4_10UnderscoreESW_SW_EEEEENS4_13SM90_TMA_LOADENS4_14ComposedLayoutINS4_7SwizzleILi1ELi4ELi3EEENS4_18smem_ptr_flag_bitsILi8EEENSQ_INS5_IJNSA_ILi8EEESH_EEENS5_IJSH_SB_EEEEEEEvNS4_8identityESZ_S19_vS1A_EENS_8epilogue10collective6detail29Sm90TmaWarpSpecializedAdapterINS1D_15DefaultEpilogueIaSJ_SJ_NS1C_6thread17LinearCombinationIaLi1EiiLNS1H_9ScaleType4KindE0ELNS_15FloatRoundStyleE2EaEENS1_15EpilogueDefaultEEEEEvvEEEEvNT_6ParamsE,(.L_x_322 - _ZN7cutlass13device_kernelINS_4gemm6kernel13GemmUniversalIN4cute5tupleIJiiiiEEENS1_10collective13CollectiveMmaINS1_34MainloopSm90TmaGmmaWarpSpecializedILi2ENS5_IJNS4_1CILi1EEESB_SB_EEENS1_35KernelTmaWarpSpecializedCooperativeEEENS5_IJNSA_ILi128EEENSA_ILi256EEENSA_ILi32EEEEEEaNS5_IJlSB_lEEEaSJ_NS4_8TiledMMAINS4_8MMA_AtomIJNS4_4SM904GMMA27MMA_64x256x32_S32S8S8_SS_TNEEEENS4_6LayoutINS5_IJNSA_ILi2EEESB_SB_EEENS5_IJSB_NSA_ILi0EEEST_EEEEENS5_IJNS4_10UnderscoreESW_SW_EEEEENS4_13SM90_TMA_LOADENS4_14ComposedLayoutINS4_7SwizzleILi1ELi4ELi3EEENS4_18smem_ptr_flag_bitsILi8EEENSQ_INS5_IJNSA_ILi8EEESH_EEENS5_IJSH_SB_EEEEEEEvNS4_8identityESZ_S19_vS1A_EENS_8epilogue10collective6detail29Sm90TmaWarpSpecializedAdapterINS1D_15DefaultEpilogueIaSJ_SJ_NS1C_6thread17LinearCombinationIaLi1EiiLNS1H_9ScaleType4KindE0ELNS_15FloatRoundStyleE2EaEENS1_15EpilogueDefaultEEEEEvvEEEEvNT_6ParamsE)
        .other          _ZN7cutlass13device_kernelINS_4gemm6kernel13GemmUniversalIN4cute5tupleIJiiiiEEENS1_10collective13CollectiveMmaINS1_34MainloopSm90TmaGmmaWarpSpecializedILi2ENS5_IJNS4_1CILi1EEESB_SB_EEENS1_35KernelTmaWarpSpecializedCooperativeEEENS5_IJNSA_ILi128EEENSA_ILi256EEENSA_ILi32EEEEEEaNS5_IJlSB_lEEEaSJ_NS4_8TiledMMAINS4_8MMA_AtomIJNS4_4SM904GMMA27MMA_64x256x32_S32S8S8_SS_TNEEEENS4_6LayoutINS5_IJNSA_ILi2EEESB_SB_EEENS5_IJSB_NSA_ILi0EEEST_EEEEENS5_IJNS4_10UnderscoreESW_SW_EEEEENS4_13SM90_TMA_LOADENS4_14ComposedLayoutINS4_7SwizzleILi1ELi4ELi3EEENS4_18smem_ptr_flag_bitsILi8EEENSQ_INS5_IJNSA_ILi8EEESH_EEENS5_IJSH_SB_EEEEEEEvNS4_8identityESZ_S19_vS1A_EENS_8epilogue10collective6detail29Sm90TmaWarpSpecializedAdapterINS1D_15DefaultEpilogueIaSJ_SJ_NS1C_6thread17LinearCombinationIaLi1EiiLNS1H_9ScaleType4KindE0ELNS_15FloatRoundStyleE2EaEENS1_15EpilogueDefaultEEEEEvvEEEEvNT_6ParamsE,@"STO_CUDA_ENTRY STV_DEFAULT"
_ZN7cutlass13device_kernelINS_4gemm6kernel13GemmUniversalIN4cute5tupleIJiiiiEEENS1_10collective13CollectiveMmaINS1_34MainloopSm90TmaGmmaWarpSpecializedILi2ENS5_IJNS4_1CILi1EEESB_SB_EEENS1_35KernelTmaWarpSpecializedCooperativeEEENS5_IJNSA_ILi128EEENSA_ILi256EEENSA_ILi32EEEEEEaNS5_IJlSB_lEEEaSJ_NS4_8TiledMMAINS4_8MMA_AtomIJNS4_4SM904GMMA27MMA_64x256x32_S32S8S8_SS_TNEEEENS4_6LayoutINS5_IJNSA_ILi2EEESB_SB_EEENS5_IJSB_NSA_ILi0EEEST_EEEEENS5_IJNS4_10UnderscoreESW_SW_EEEEENS4_13SM90_TMA_LOADENS4_14ComposedLayoutINS4_7SwizzleILi1ELi4ELi3EEENS4_18smem_ptr_flag_bitsILi8EEENSQ_INS5_IJNSA_ILi8EEESH_EEENS5_IJSH_SB_EEEEEEEvNS4_8identityESZ_S19_vS1A_EENS_8epilogue10collective6detail29Sm90TmaWarpSpecializedAdapterINS1D_15DefaultEpilogueIaSJ_SJ_NS1C_6thread17LinearCombinationIaLi1EiiLNS1H_9ScaleType4KindE0ELNS_15FloatRoundStyleE2EaEENS1_15EpilogueDefaultEEEEEvvEEEEvNT_6ParamsE:
[----:B------:R-:W0:Y:S01]  /*0000*/  LDC R1, c[0x0][0x28] ;  /* 0x00000a00ff017b82 */ /* 0x000e220000000800 */
[----:B------:R-:W1:Y:S01]  /*0010*/  S2R R18, SR_TID.X ;  /* 0x0000000000127919 */ /* 0x000e620000002100 */
[----:B------:R-:W-:Y:S01]  /*0020*/  ELECT P0, URZ, PT ;  /* 0x00000000003f782f */ /* 0x000fe20003800000 */
[----:B------:R-:W-:Y:S01]  /*0030*/  BSSY B0, `(.L_x_0) ;  /* 0x000000f000007945 */ /* 0x000fe20003800000 */
[--C-:B-1----:R-:W-:Y:S02]  /*0040*/  SHF.R.U32.HI R0, RZ, 0x5, R18.reuse ;  /* 0x00000005ff007819 */ /* 0x102fe40000011612 */
[----:B------:R-:W-:-:S03]  /*0050*/  SHF.R.U32.HI R2, RZ, 0x7, R18 ;  /* 0x00000007ff027819 */ /* 0x000fc60000011612 */
[----:B------:R-:W1:Y:S04]  /*0060*/  SHFL.IDX PT, R5, R0, RZ, 0x1f ;  /* 0x00001fff00057589 */ /* 0x000e6800000e0000 */
[----:B------:R2:W3:Y:S01]  /*0070*/  SHFL.IDX PT, R8, R2, RZ, 0x1f ;  /* 0x00001fff02087589 */ /* 0x0004e200000e0000 */
[----:B-1----:R-:W-:-:S13]  /*0080*/  ISETP.NE.OR P0, PT, R5, RZ, !P0 ;  /* 0x000000ff0500720c */ /* 0x002fda0004705670 */
[----:B0-23--:R-:W-:Y:S05]  /*0090*/  @P0 BRA `(.L_x_1) ;  /* 0x0000000000200947 */ /* 0x00dfea0003800000 */
[----:B------:R-:W-:Y:S02]  /*00a0*/  ULDC.64 UR4, c[0x0][0x198] ;  /* 0x0000660000047ab9 */ /* 0x000fe40000000a00 */
[----:B------:R-:W-:Y:S02]  /*00b0*/  UIADD3 UR6, UP0, UR4, 0xf0, URZ ;  /* 0x000000f004067890 */ /* 0x000fe4000ff1e03f */
[----:B------:R-:W-:Y:S02]  /*00c0*/  UIADD3 UR4, UP1, UR4, 0x1f0, URZ ;  /* 0x000001f004047890 */ /* 0x000fe4000ff3e03f */
[----:B------:R-:W-:Y:S02]  /*00d0*/  UIADD3.X UR7, URZ, UR5, URZ, UP0, !UPT ;  /* 0x000000053f077290 */ /* 0x000fe400087fe43f */
[----:B------:R-:W-:-:S07]  /*00e0*/  UIADD3.X UR5, URZ, UR5, URZ, UP1, !UPT ;  /* 0x000000053f057290 */ /* 0x000fce0008ffe43f */
[----:B------:R0:W-:Y:S02]  /*00f0*/  UTMACCTL.PF [UR6] ;  /* 0x00000000060079b9 */ /* 0x0001e40008040000 */
[----:B------:R0:W-:Y:S02]  /*0100*/  UTMACCTL.PF [UR4] ;  /* 0x00000000040079b9 */ /* 0x0001e40008040000 */
[----:B0-----:R-:W-:Y:S01]  /*0110*/  NOP ;  /* 0x0000000000007918 */ /* 0x001fe20000000000 */
.L_x_1:
[----:B------:R-:W-:Y:S05]  /*0120*/  BSYNC B0 ;  /* 0x0000000000007941 */ /* 0x000fea0003800000 */
.L_x_0:
[----:B------:R-:W0:Y:S02]  /*0130*/  SHFL.IDX PT, R2, R0, RZ, 0x1f ;  /* 0x00001fff00027589 */ /* 0x000e2400000e0000 */
[----:B0-----:R-:W-:-:S13]  /*0140*/  ISETP.NE.AND P0, PT, R2, RZ, PT ;  /* 0x000000ff0200720c */ /* 0x001fda0003f05270 */
[----:B------:R-:W-:Y:S05]  /*0150*/  @P0 BRA `(.L_x_2) ;  /* 0x0000000000480947 */ /* 0x000fea0003800000 */
[----:B------:R-:W0:Y:S01]  /*0160*/  S2UR UR8, SR_CgaCtaId ;  /* 0x00000000000879c3 */ /* 0x000e220000008800 */
[----:B------:R-:W-:Y:S01]  /*0170*/  UMOV UR4, 0x400 ;  /* 0x0000040000047882 */ /* 0x000fe20000000000 */
[----:B------:R-:W-:Y:S01]  /*0180*/  UMOV UR5, 0x1 ;  /* 0x0000000100057882 */ /* 0x000fe20000000000 */
[----:B------:R-:W-:Y:S01]  /*0190*/  UMOV UR6, 0x100 ;  /* 0x0000010000067882 */ /* 0x000fe20000000000 */
[----:B------:R-:W-:Y:S01]  /*01a0*/  ELECT P0, URZ, PT ;  /* 0x00000000003f782f */ /* 0x000fe20003800000 */
[----:B------:R-:W-:-:S04]  /*01b0*/  UIADD3 UR6, -UR6, 0x100000, URZ ;  /* 0x0010000006067890 */ /* 0x000fc8000fffe13f */
[----:B------:R-:W-:Y:S02]  /*01c0*/  USHF.L.U32 UR7, UR6, 0xb, URZ ;  /* 0x0000000b06077899 */ /* 0x000fe4000800063f */
[----:B------:R-:W-:Y:S02]  /*01d0*/  USHF.L.U32 UR6, UR6, 0x1, URZ ;  /* 0x0000000106067899 */ /* 0x000fe4000800063f */
[----:B0-----:R-:W-:Y:S02]  /*01e0*/  ULEA UR8, UR8, UR4, 0x18 ;  /* 0x0000000408087291 */ /* 0x001fe4000f8ec03f */
[----:B------:R-:W-:-:S04]  /*01f0*/  UIADD3 UR4, -UR5, 0x100000, URZ ;  /* 0x0010000005047890 */ /* 0x000fc8000fffe13f */
[----:B------:R-:W-:Y:S02]  /*0200*/  USHF.L.U32 UR5, UR4, 0xb, URZ ;  /* 0x0000000b04057899 */ /* 0x000fe4000800063f */
[----:B------:R-:W-:Y:S01]  /*0210*/  USHF.L.U32 UR4, UR4, 0x1, URZ ;  /* 0x0000000104047899 */ /* 0x000fe2000800063f */
[----:B------:R-:W0:Y:S11]  /*0220*/  FENCE.VIEW.ASYNC.S ;  /* 0x00000000000073c6 */ /* 0x000e360000000000 */
[----:B0-----:R0:W1:Y:S01]  /*0230*/  SYNCS.EXCH.64 URZ, [UR8], UR4 ;  /* 0x00000004083f75b2 */ /* 0x0010620008000100 */
[----:B------:R0:W2:Y:S01]  /*0240*/  SYNCS.EXCH.64 URZ, [UR8+0x10], UR6 ;  /* 0x00001006083f75b2 */ /* 0x0000a20008000100 */
[----:B------:R0:W3:Y:S01]  /*0250*/  SYNCS.EXCH.64 URZ, [UR8+0x8], UR4 ;  /* 0x00000804083f75b2 */ /* 0x0000e20008000100 */
[----:B------:R0:W4:Y:S01]  /*0260*/  SYNCS.EXCH.64 URZ, [UR8+0x18], UR6 ;  /* 0x00001806083f75b2 */ /* 0x0001220008000100 */
[----:B------:R-:W-:Y:S01]  /*0270*/  NOP ;  /* 0x0000000000007918 */ /* 0x000fe20000000000 */
.L_x_2:
[----:B------:R-:W5:Y:S01]  /*0280*/  SHFL.IDX PT, R0, R0, RZ, 0x1f ;  /* 0x00001fff00007589 */ /* 0x000f6200000e0000 */
[----:B------:R-:W-:Y:S01]  /*0290*/  ELECT P0, URZ, PT ;  /* 0x00000000003f782f */ /* 0x000fe20003800000 */
[----:B------:R-:W1:Y:S01]  /*02a0*/  LDC R2, c[0x0][0x65c] ;  /* 0x00019700ff027b82 */ /* 0x000e620000000800 */
[----:B------:R-:W-:Y:S01]  /*02b0*/  SHF.R.S32.HI R6, RZ, 0x1f, R5 ;  /* 0x0000001fff067819 */ /* 0x000fe20000011405 */
[----:B------:R-:W2:Y:S01]  /*02c0*/  S2R R3, SR_CTAID.Y ;  /* 0x0000000000037919 */ /* 0x000ea20000002600 */
[----:B0-----:R-:W-:Y:S01]  /*02d0*/  UMOV UR4, 0x20 ;  /* 0x0000002000047882 */ /* 0x001fe20000000000 */
[----:B------:R-:W-:Y:S01]  /*02e0*/  ISETP.NE.AND P2, PT, R8, RZ, PT ;  /* 0x000000ff0800720c */ /* 0x000fe20003f45270 */
[----:B------:R-:W-:Y:S01]  /*02f0*/  NOP ;  /* 0x0000000000007918 */ /* 0x000fe20000000000 */
[----:B------:R-:W0:Y:S01]  /*0300*/  S2R R4, SR_CTAID.X ;  /* 0x0000000000047919 */ /* 0x000e220000002500 */
[----:B------:R-:W-:Y:S01]  /*0310*/  LEA.HI R6, R6, R5, RZ, 0x2 ;  /* 0x0000000506067211 */ /* 0x000fe200078f10ff */
[----:B------:R-:W-:Y:S01]  /*0320*/  NOP ;  /* 0x0000000000007918 */ /* 0x000fe20000000000 */
[----:B-----5:R-:W-:-:S02]  /*0330*/  ISETP.NE.OR P0, PT, R0, RZ, !P0 ;  /* 0x000000ff0000720c */ /* 0x020fc40004705670 */
[----:B-1----:R-:W-:-:S04]  /*0340*/  ISETP.NE.AND P3, PT, R2, 0x1, PT ;  /* 0x000000010200780c */ /* 0x002fc80003f65270 */
[----:B------:R-:W-:Y:S02]  /*0350*/  P2R R0, PR, RZ, 0x8 ;  /* 0x00000008ff007803 */ /* 0x000fe40000000000 */
[----:B------:R-:W-:-:S05]  /*0360*/  LOP3.LUT R0, R6, 0xfffffffc, RZ, 0xc0, !PT ;  /* 0xfffffffc06007812 */ /* 0x000fca00078ec0ff */
[----:B------:R-:W-:Y:S01]  /*0370*/  VOTEU.ALL UP0, P0 ;  /* 0x00000000003f7886 */ /* 0x000fe20000000000 */
[----:B------:R-:W-:Y:S01]  /*0380*/  IMAD.IADD R0, R5, 0x1, -R0 ;  /* 0x0000000105007824 */ /* 0x000fe200078e0a00 */
[----:B------:R-:W0:Y:S01]  /*0390*/  @P3 LDC R17, c[0x0][0x10] ;  /* 0x00000400ff113b82 */ /* 0x000e220000000800 */
[----:B------:R-:W-:Y:S01]  /*03a0*/  VOTEU.ALL UP1, P0 ;  /* 0x00000000003f7886 */ /* 0x000fe20000020000 */
[----:B--2---:R-:W-:Y:S01]  /*03b0*/  @P3 IMAD.MOV.U32 R6, RZ, RZ, R3 ;  /* 0x000000ffff063224 */ /* 0x004fe200078e0003 */
[----:B------:R-:W-:Y:S01]  /*03c0*/  @!UP0 UMOV UR6, 0x400 ;  /* 0x0000040000068882 */ /* 0x000fe20000000000 */
[----:B------:R-:W-:-:S04]  /*03d0*/  @!UP0 UIADD3 UR4, -UR4, 0x100000, URZ ;  /* 0x0010000004048890 */ /* 0x000fc8000fffe13f */
[----:B------:R-:W-:Y:S02]  /*03e0*/  @!UP0 USHF.L.U32 UR5, UR4, 0xb, URZ ;  /* 0x0000000b04058899 */ /* 0x000fe4000800063f */
[----:B------:R-:W-:Y:S01]  /*03f0*/  @!UP0 USHF.L.U32 UR4, UR4, 0x1, URZ ;  /* 0x0000000104048899 */ /* 0x000fe2000800063f */
[----:B------:R-:W-:Y:S02]  /*0400*/  @P3 IMAD.MOV.U32 R7, RZ, RZ, RZ ;  /* 0x000000ffff073224 */ /* 0x000fe400078e00ff */
[----:B------:R-:W-:Y:S01]  /*0410*/  IMAD.MOV.U32 R5, RZ, RZ, RZ ;  /* 0x000000ffff057224 */ /* 0x000fe200078e00ff */
[----:B------:R-:W1:Y:S01]  /*0420*/  @!UP0 S2UR UR7, SR_CgaCtaId ;  /* 0x00000000000789c3 */ /* 0x000e620000008800 */
[----:B------:R-:W-:-:S07]  /*0430*/  @P3 IMAD.MOV.U32 R11, RZ, RZ, RZ ;  /* 0x000000ffff0b3224 */ /* 0x000fce00078e00ff */
[----:B------:R-:W2:Y:S01]  /*0440*/  @!P3 LDC R9, c[0x0][0xc] ;  /* 0x00000300ff09bb82 */ /* 0x000ea20000000800 */
[----:B0-----:R-:W-:-:S04]  /*0450*/  @P3 IMAD.WIDE.U32 R16, R4, R17, R6 ;  /* 0x0000001104103225 */ /* 0x001fc800078e0006 */
[----:B------:R-:W-:Y:S01]  /*0460*/  @P3 IMAD.IADD R17, R17, 0x1, R11 ;  /* 0x0000000111113824 */ /* 0x000fe200078e020b */
[----:B-1----:R-:W-:Y:S01]  /*0470*/  @!UP0 ULEA UR6, UR7, UR6, 0x18 ;  /* 0x0000000607068291 */ /* 0x002fe2000f8ec03f */
[----:B------:R-:W-:Y:S01]  /*0480*/  VOTEU.ALL UP0, P0 ;  /* 0x00000000003f7886 */ /* 0x000fe20000000000 */
[----:B------:R-:W-:-:S04]  /*0490*/  ISETP.NE.AND P0, PT, R0, 0x3, PT ;  /* 0x000000030000780c */ /* 0x000fc80003f05270 */
[----:B------:R-:W-:Y:S01]  /*04a0*/  ISETP.EQ.OR P0, PT, R0, RZ, !P0 ;  /* 0x000000ff0000720c */ /* 0x000fe20004702670 */
[----:B--2---:R-:W-:-:S03]  /*04b0*/  @!P3 IMAD.WIDE.U32 R6, R9, R3, R4 ;  /* 0x000000030906b225 */ /* 0x004fc600078e0004 */
[C---:B------:R-:W-:Y:S01]  /*04c0*/  ISETP.EQ.AND P0, PT, R8.reuse, RZ, P0 ;  /* 0x000000ff0800720c */ /* 0x040fe20000702270 */
[----:B------:R-:W-:Y:S01]  /*04d0*/  VIADD R8, R8, 0xffffffff ;  /* 0xffffffff08087836 */ /* 0x000fe20000000000 */
[----:B------:R-:W0:Y:S02]  /*04e0*/  FENCE.VIEW.ASYNC.S ;  /* 0x00000000000073c6 */ /* 0x000e240000000000 */
[----:B0-----:R0:W3:Y:S01]  /*04f0*/  @!UP0 SYNCS.EXCH.64 URZ, [UR6+0x30], UR4 ;  /* 0x00003004063f85b2 */ /* 0x0010e20008000100 */
[----:B------:R-:W-:Y:S01]  /*0500*/  @!P3 IMAD.MOV.U32 R16, RZ, RZ, R6 ;  /* 0x000000ffff10b224 */ /* 0x000fe200078e0006 */
[----:B------:R-:W-:Y:S01]  /*0510*/  SEL R19, RZ, 0x1, !P0 ;  /* 0x00000001ff137807 */ /* 0x000fe20004000000 */
[----:B------:R-:W-:Y:S01]  /*0520*/  @!P3 IMAD.MOV.U32 R17, RZ, RZ, R7 ;  /* 0x000000ffff11b224 */ /* 0x000fe200078e0007 */
[----:B------:R-:W-:-:S04]  /*0530*/  ISETP.GE.U32.AND P1, PT, R8, 0x2, PT ;  /* 0x000000020800780c */ /* 0x000fc80003f26070 */
[----:B------:R-:W-:Y:S01]  /*0540*/  SEL R19, R19, 0x2, P1 ;  /* 0x0000000213137807 */ /* 0x000fe20000800000 */
[----:B------:R0:W3:Y:S01]  /*0550*/  @!UP1 SYNCS.EXCH.64 URZ, [UR6+0x38], UR4 ;  /* 0x00003804063f95b2 */ /* 0x0000e20008000100 */
[----:B------:R-:W-:Y:S01]  /*0560*/  NOP ;  /* 0x0000000000007918 */ /* 0x000fe20000000000 */
[----:B---34-:R-:W-:Y:S06]  /*0570*/  BAR.SYNC.DEFER_BLOCKING 0x0 ;  /* 0x0000000000007b1d */ /* 0x018fec0000010000 */
[----:B------:R-:W-:Y:S05]  /*0580*/  @!P2 BRA `(.L_x_3) ;  /* 0x0000007c0078a947 */ /* 0x000fea0003800000 */
[----:B------:R-:W-:-:S13]  /*0590*/  ISETP.GT.U32.AND P0, PT, R8, 0x1, PT ;  /* 0x000000010800780c */ /* 0x000fda0003f04070 */
[----:B0-----:R-:W-:Y:S05]  /*05a0*/  @P0 EXIT ;  /* 0x000000000000094d */ /* 0x001fea0003800000 */
[----:B------:R-:W-:Y:S01]  /*05b0*/  ULDC.64 UR4, c[0x0][0x650] ;  /* 0x0001940000047ab9 */ /* 0x000fe20000000a00 */
[----:B------:R-:W-:Y:S01]  /*05c0*/  PRMT R0, RZ, 0x7610, R0 ;  /* 0x00007610ff007816 */ /* 0x000fe20000000000 */
[----:B------:R-:W-:Y:S01]  /*05d0*/  IMAD.MOV.U32 R152, RZ, RZ, -0x1 ;  /* 0xffffffffff987424 */ /* 0x000fe200078e00ff */
[----:B------:R-:W-:Y:S01]  /*05e0*/  ISETP.GE.U32.AND P0, PT, R16, UR4, PT ;  /* 0x0000000410007c0c */ /* 0x000fe2000bf06070 */
[----:B------:R-:W-:Y:S02]  /*05f0*/  IMAD.MOV.U32 R23, RZ, RZ, -0x1 ;  /* 0xffffffffff177424 */ /* 0x000fe400078e00ff */
[----:B------:R-:W-:Y:S01]  /*0600*/  IMAD.MOV.U32 R22, RZ, RZ, -0x1 ;  /* 0xffffffffff167424 */ /* 0x000fe200078e00ff */
[----:B------:R-:W-:-:S13]  /*0610*/  ISETP.GE.U32.AND.EX P0, PT, R17, UR5, PT, P0 ;  /* 0x0000000511007c0c */ /* 0x000fda000bf06100 */
[----:B------:R-:W-:Y:S05]  /*0620*/  @P0 BRA `(.L_x_4) ;  /* 0x0000000400580947 */ /* 0x000fea0003800000 */
[----:B------:R-:W0:Y:S01]  /*0630*/  LDC.64 R14, c[0x0][0x628] ;  /* 0x00018a00ff0e7b82 */ /* 0x000e220000000a00 */
[----:B------:R-:W-:Y:S02]  /*0640*/  IMAD.MOV.U32 R6, RZ, RZ, R16 ;  /* 0x000000ffff067224 */ /* 0x000fe400078e0010 */
[----:B------:R-:W-:-:S05]  /*0650*/  IMAD.MOV.U32 R7, RZ, RZ, R17 ;  /* 0x000000ffff077224 */ /* 0x000fca00078e0011 */
[----:B------:R-:W1:Y:S08]  /*0660*/  LDC R0, c[0x0][0x630] ;  /* 0x00018c00ff007b82 */ /* 0x000e700000000800 */
[----:B------:R-:W2:Y:S01]  /*0670*/  LDC.64 R20, c[0x0][0x620] ;  /* 0x00018800ff147b82 */ /* 0x000ea20000000a00 */
[----:B0-----:R-:W-:-:S04]  /*0680*/  ISETP.NE.U32.AND P0, PT, R14, RZ, PT ;  /* 0x000000ff0e00720c */ /* 0x001fc80003f05070 */
[----:B------:R-:W-:-:S13]  /*0690*/  ISETP.NE.AND.EX P0, PT, R15, RZ, PT, P0 ;  /* 0x000000ff0f00720c */ /* 0x000fda0003f05300 */
[----:B-12---:R-:W-:Y:S05]  /*06a0*/  @!P0 BRA `(.L_x_5) ;  /* 0x0000000000288947 */ /* 0x006fea0003800000 */
[----:B------:R-:W0:Y:S02]  /*06b0*/  LDC R11, c[0x0][0x634] ;  /* 0x00018d00ff0b7b82 */ /* 0x000e240000000800 */
[----:B0-----:R-:W-:-:S05]  /*06c0*/  IADD3 R11, P0, R16, R11, RZ ;  /* 0x0000000b100b7210 */ /* 0x001fca0007f1e0ff */
[----:B------:R-:W-:-:S04]  /*06d0*/  IMAD.X R13, RZ, RZ, R17, P0 ;  /* 0x000000ffff0d7224 */ /* 0x000fc800000e0611 */
[----:B------:R-:W-:-:S04]  /*06e0*/  IMAD.WIDE.U32 R6, R13, R14, RZ ;  /* 0x0000000e0d067225 */ /* 0x000fc800078e00ff */
[----:B------:R-:W-:-:S04]  /*06f0*/  IMAD.WIDE.U32 R8, P0, R11, R15, R6 ;  /* 0x0000000f0b087225 */ /* 0x000fc80007800006 */
[----:B------:R-:W-:-:S04]  /*0700*/  IMAD.WIDE.U32 R6, R11, R14, RZ ;  /* 0x0000000e0b067225 */ /* 0x000fc800078e00ff */
[----:B------:R-:W-:Y:S01]  /*0710*/  IMAD.X R11, RZ, RZ, RZ, P0 ;  /* 0x000000ffff0b7224 */ /* 0x000fe200000e06ff */
[----:B------:R-:W-:Y:S01]  /*0720*/  IADD3 RZ, P0, R7, R8, RZ ;  /* 0x0000000807ff7210 */ /* 0x000fe20007f1e0ff */
[----:B------:R-:W-:-:S04]  /*0730*/  IMAD.MOV.U32 R10, RZ, RZ, R9 ;  /* 0x000000ffff0a7224 */ /* 0x000fc800078e0009 */
[----:B------:R-:W-:-:S08]  /*0740*/  IMAD.WIDE.U32.X R6, R13, R15, R10, P0 ;  /* 0x0000000f0d067225 */ /* 0x000fd000000e040a */
.L_x_5:
[-CC-:B------:R-:W-:Y:S01]  /*0750*/  SHF.R.U64 R25, R6, R0.reuse, R7.reuse ;  /* 0x0000000006197219 */ /* 0x180fe20000001207 */
[----:B------:R-:W0:Y:S01]  /*0760*/  LDC R10, c[0x0][0x618] ;  /* 0x00018600ff0a7b82 */ /* 0x000e220000000800 */
[----:B------:R-:W-:Y:S01]  /*0770*/  SHF.R.U32.HI R5, RZ, R0, R7 ;  /* 0x00000000ff057219 */ /* 0x000fe20000011607 */
[----:B------:R-:W-:Y:S01]  /*0780*/  ULDC UR4, c[0x0][0x150] ;  /* 0x0000540000047ab9 */ /* 0x000fe20000000800 */
[----:B------:R-:W-:Y:S02]  /*0790*/  IADD3 R9, P0, RZ, -R25, RZ ;  /* 0x80000019ff097210 */ /* 0x000fe40007f1e0ff */
[----:B------:R-:W-:-:S03]  /*07a0*/  I2FP.F32.U32 R0, R4 ;  /* 0x0000000400007245 */ /* 0x000fc60000201000 */
[----:B------:R-:W1:Y:S01]  /*07b0*/  LDC.64 R26, c[0x0][0x640] ;  /* 0x00019000ff1a7b82 */ /* 0x000e620000000a00 */
[----:B------:R-:W-:Y:S02]  /*07c0*/  IMAD.X R11, RZ, RZ, ~R5, P0 ;  /* 0x000000ffff0b7224 */ /* 0x000fe400000e0e05 */
[----:B------:R-:W-:Y:S01]  /*07d0*/  FMUL R0, R0, UR4 ;  /* 0x0000000400007c20 */ /* 0x000fe20008400000 */
[----:B------:R-:W-:Y:S01]  /*07e0*/  IMAD.WIDE.U32 R6, R9, R20, R16 ;  /* 0x0000001409067225 */ /* 0x000fe200078e0010 */
[----:B------:R-:W-:-:S03]  /*07f0*/  ULDC UR4, c[0x0][0x154] ;  /* 0x0000550000047ab9 */ /* 0x000fc60000000800 */
[----:B------:R-:W-:Y:S01]  /*0800*/  IMAD R8, R11, R20, RZ ;  /* 0x000000140b087224 */ /* 0x000fe200078e02ff */
[----:B------:R-:W2:Y:S01]  /*0810*/  LDC R5, c[0x0][0x144] ;  /* 0x00005100ff057b82 */ /* 0x000ea20000000800 */
[----:B------:R-:W3:Y:S02]  /*0820*/  F2I.U32.TRUNC.NTZ R0, R0 ;  /* 0x0000000000007305 */ /* 0x000ee4000020f000 */
[----:B------:R-:W-:-:S04]  /*0830*/  IMAD R9, R9, R21, R8 ;  /* 0x0000001509097224 */ /* 0x000fc800078e0208 */
[----:B------:R-:W-:Y:S01]  /*0840*/  IMAD.IADD R7, R7, 0x1, R9 ;  /* 0x0000000107077824 */ /* 0x000fe200078e0209 */
[----:B------:R-:W4:Y:S01]  /*0850*/  LDC R12, c[0x0][0x608] ;  /* 0x00018200ff0c7b82 */ /* 0x000f220000000800 */
[----:B------:R-:W-:-:S03]  /*0860*/  IMAD.MOV.U32 R9, RZ, RZ, -0x1 ;  /* 0xffffffffff097424 */ /* 0x000fc600078e00ff */
[-CC-:B0-----:R-:W-:Y:S02]  /*0870*/  SHF.R.U64 R20, R6, R10.reuse, R7.reuse ;  /* 0x0000000a06147219 */ /* 0x181fe40000001207 */
[----:B------:R-:W-:Y:S02]  /*0880*/  I2FP.F32.U32 R6, R3 ;  /* 0x0000000300067245 */ /* 0x000fe40000201000 */
[----:B------:R-:W0:Y:S01]  /*0890*/  LDC R24, c[0x0][0x658] ;  /* 0x00019600ff187b82 */ /* 0x000e220000000800 */
[----:B-1----:R-:W-:Y:S01]  /*08a0*/  ISETP.NE.U32.AND P0, PT, R26, RZ, PT ;  /* 0x000000ff1a00720c */ /* 0x002fe20003f05070 */
[----:B---3--:R-:W-:Y:S01]  /*08b0*/  IMAD.MOV R8, RZ, RZ, -R0 ;  /* 0x000000ffff087224 */ /* 0x008fe200078e0a00 */
[----:B------:R-:W-:Y:S01]  /*08c0*/  SHF.R.U32.HI R7, RZ, R10, R7 ;  /* 0x0000000aff077219 */ /* 0x000fe20000011607 */
[----:B------:R-:W-:Y:S01]  /*08d0*/  FMUL R6, R6, UR4 ;  /* 0x0000000406067c20 */ /* 0x000fe20008400000 */
[----:B------:R-:W-:-:S03]  /*08e0*/  ISETP.NE.AND.EX P0, PT, R27, RZ, PT, P0 ;  /* 0x000000ff1b00720c */ /* 0x000fc60003f05300 */
[----:B------:R-:W1:Y:S01]  /*08f0*/  LDC R14, c[0x0][0x148] ;  /* 0x00005200ff0e7b82 */ /* 0x000e620000000800 */
[----:B--2---:R-:W-:-:S07]  /*0900*/  IMAD R0, R5, R8, R4 ;  /* 0x0000000805007224 */ /* 0x004fce00078e0204 */
[----:B------:R-:W2:Y:S01]  /*0910*/  LDC R22, c[0x0][0x600] ;  /* 0x00018000ff167b82 */ /* 0x000ea20000000800 */
[-CC-:B----4-:R-:W-:Y:S02]  /*0920*/  SHF.R.U64 R28, R20, R12.reuse, R7.reuse ;  /* 0x0000000c141c7219 */ /* 0x190fe40000001207 */
[----:B------:R-:W-:Y:S01]  /*0930*/  SHF.R.U32.HI R5, RZ, R12, R7 ;  /* 0x0000000cff057219 */ /* 0x000fe20000011607 */
[----:B------:R-:W-:Y:S01]  /*0940*/  IMAD.MOV.U32 R7, RZ, RZ, 0x1 ;  /* 0x00000001ff077424 */ /* 0x000fe200078e00ff */
[----:B------:R3:W4:Y:S03]  /*0950*/  F2I.U32.TRUNC.NTZ R12, R6 ;  /* 0x00000006000c7305 */ /* 0x000726000020f000 */
[----:B------:R-:W1:Y:S01]  /*0960*/  LDC R15, c[0x0][0x648] ;  /* 0x00019200ff0f7b82 */ /* 0x000e620000000800 */
[-C--:B0-----:R-:W-:Y:S02]  /*0970*/  SHF.L.U32 R4, R9, R24.reuse, RZ ;  /* 0x0000001809047219 */ /* 0x081fe400000006ff */
[----:B------:R-:W-:-:S02]  /*0980*/  SHF.R.U64 R30, R28, R24, R5 ;  /* 0x000000181c1e7219 */ /* 0x000fc40000001205 */
[----:B------:R-:W-:Y:S02]  /*0990*/  LOP3.LUT R11, RZ, R4, RZ, 0x33, !PT ;  /* 0x00000004ff0b7212 */ /* 0x000fe400078e33ff */
[-C--:B------:R-:W-:Y:S01]  /*09a0*/  SHF.R.U32.HI R5, RZ, R24.reuse, R5 ;  /* 0x00000018ff057219 */ /* 0x080fe20000011605 */
[----:B------:R-:W0:Y:S01]  /*09b0*/  LDC R21, c[0x0][0x638] ;  /* 0x00018e00ff157b82 */ /* 0x000e220000000800 */
[----:B------:R-:W-:Y:S01]  /*09c0*/  SHF.L.U32 R10, R7, R24, RZ ;  /* 0x00000018070a7219 */ /* 0x000fe200000006ff */
[----:B------:R-:W-:-:S06]  /*09d0*/  IMAD.MOV.U32 R4, RZ, RZ, R30 ;  /* 0x000000ffff047224 */ /* 0x000fcc00078e001e */
[----:B------:R-:W0:Y:S01]  /*09e0*/  LDC R152, c[0x0][0x610] ;  /* 0x00018400ff987b82 */ /* 0x000e220000000800 */
[----:B---34-:R-:W-:Y:S05]  /*09f0*/  @!P0 BRA `(.L_x_6) ;  /* 0x0000000000288947 */ /* 0x018fea0003800000 */
[----:B------:R-:W3:Y:S02]  /*0a00*/  LDC R9, c[0x0][0x64c] ;  /* 0x00019300ff097b82 */ /* 0x000ee40000000800 */
[----:B---3--:R-:W-:-:S05]  /*0a10*/  IADD3 R9, P0, R30, R9, RZ ;  /* 0x000000091e097210 */ /* 0x008fca0007f1e0ff */
        /* <DEDUP_REMOVED lines=8> */
.L_x_6:
[----:B-1----:R-:W-:Y:S01]  /*0aa0*/  SHF.R.U64 R4, R4, R15, R5 ;  /* 0x0000000f04047219 */ /* 0x002fe20000001205 */
[----:B--2---:R-:W-:Y:S01]  /*0ab0*/  VIADD R5, R22, 0xffffffff ;  /* 0xffffffff16057836 */ /* 0x004fe20000000000 */
[----:B------:R-:W-:Y:S01]  /*0ac0*/  LOP3.LUT R11, R28, R11, RZ, 0xc0, !PT ;  /* 0x0000000b1c0b7212 */ /* 0x000fe200078ec0ff */
[----:B------:R-:W-:Y:S02]  /*0ad0*/  IMAD.MOV R12, RZ, RZ, -R12 ;  /* 0x000000ffff0c7224 */ /* 0x000fe400078e0a0c */
[----:B------:R-:W-:Y:S01]  /*0ae0*/  IMAD.MOV R6, RZ, RZ, -R4 ;  /* 0x000000ffff067224 */ /* 0x000fe200078e0a04 */
[----:B------:R-:W-:Y:S01]  /*0af0*/  LOP3.LUT R5, R20, R5, RZ, 0xc0, !PT ;  /* 0x0000000514057212 */ /* 0x000fe200078ec0ff */
[----:B------:R-:W-:Y:S02]  /*0b00*/  @P3 IMAD R0, R14, R12, R3 ;  /* 0x0000000c0e003224 */ /* 0x000fe400078e0203 */
[----:B------:R-:W-:Y:S02]  /*0b10*/  IMAD R11, R10, R4, R11 ;  /* 0x000000040a0b7224 */ /* 0x000fe400078e020b */
[----:B0-----:R-:W-:-:S02]  /*0b20*/  IMAD R3, R6, R21, R30 ;  /* 0x0000001506037224 */ /* 0x001fc400078e021e */
[----:B------:R-:W-:Y:S02]  /*0b30*/  IMAD R152, R11, R152, R0 ;  /* 0x000000980b987224 */ /* 0x000fe400078e0200 */
[----:B------:R-:W-:Y:S02]  /*0b40*/  IMAD R3, R3, R22, R5 ;  /* 0x0000001603037224 */ /* 0x000fe400078e0205 */
[----:B------:R-:W-:Y:S02]  /*0b50*/  IMAD.MOV.U32 R0, RZ, RZ, 0x1 ;  /* 0x00000001ff007424 */ /* 0x000fe400078e00ff */
[----:B------:R-:W-:Y:S01]  /*0b60*/  IMAD.MOV.U32 R22, RZ, RZ, R25 ;  /* 0x000000ffff167224 */ /* 0x000fe200078e0019 */
[----:B------:R-:W-:Y:S02]  /*0b70*/  SEL R23, R3, R152, !P3 ;  /* 0x0000009803177207 */ /* 0x000fe40005800000 */
[----:B------:R-:W-:-:S07]  /*0b80*/  SEL R152, R152, R3, !P3 ;  /* 0x0000000398987207 */ /* 0x000fce0005800000 */
.L_x_4:
[----:B------:R-:W-:-:S08]  /*0b90*/  NOP ;  /* 0x0000000000007918 */ /* 0x000fd00000000000 */
[----:B------:R-:W0:Y:S02]  /*0ba0*/  USETMAXREG.TRY_ALLOC.CTAPOOL UP0, 0xe8 ;  /* 0x000000e8000079c8 */ /* 0x000e240008000600 */
[----:B0-----:R-:W-:-:S13]  /*0bb0*/  PLOP3.LUT P0, PT, PT, PT, UP0, 0x80, 0x0 ;  /* 0x000000000000781c */ /* 0x001fda0003f0f008 */
[----:B------:R-:W-:Y:S05]  /*0bc0*/  @!P0 BRA `(.L_x_4) ;  /* 0xfffffffc00f08947 */ /* 0x000fea000383ffff */
[----:B------:R-:W-:Y:S01]  /*0bd0*/  ULDC.64 UR4, c[0x0][0x598] ;  /* 0x0001660000047ab9 */ /* 0x000fe20000000a00 */
[----:B------:R-:W-:Y:S01]  /*0be0*/  ULDC.64 UR36, c[0x0][0x208] ;  /* 0x0000820000247ab9 */ /* 0x000fe20000000a00 */
[----:B------:R-:W-:-:S04]  /*0bf0*/  ISETP.NE.U32.AND P0, PT, RZ, UR4, PT ;  /* 0x00000004ff007c0c */ /* 0x000fc8000bf05070 */
[----:B------:R-:W-:-:S13]  /*0c00*/  ISETP.NE.AND.EX P0, PT, RZ, UR5, PT, P0 ;  /* 0x00000005ff007c0c */ /* 0x000fda000bf05300 */
[----:B------:R-:W-:Y:S05]  /*0c10*/  @!P0 BRA `(.L_x_7) ;  /* 0x00000000001c8947 */ /* 0x000fea0003800000 */
[----:B------:R-:W0:Y:S02]  /*0c20*/  LDC.64 R4, c[0x0][0x598] ;  /* 0x00016600ff047b82 */ /* 0x000e240000000a00 */
[----:B0-----:R-:W2:Y:S02]  /*0c30*/  LDG.E.64 R4, desc[UR36][R4.64] ;  /* 0x0000002404047981 */ /* 0x001ea4000c1e1b00 */
[----:B--2---:R-:W-:-:S04]  /*0c40*/  ISETP.NE.U32.AND P0, PT, R4, RZ, PT ;  /* 0x000000ff0400720c */ /* 0x004fc80003f05070 */
[----:B------:R-:W-:-:S13]  /*0c50*/  ISETP.NE.AND.EX P0, PT, R5, RZ, PT, P0 ;  /* 0x000000ff0500720c */ /* 0x000fda0003f05300 */
[----:B------:R-:W-:Y:S05]  /*0c60*/  @!P0 BRA `(.L_x_7) ;  /* 0x0000000000088947 */ /* 0x000fea0003800000 */
[----:B------:R0:W5:Y:S01]  /*0c70*/  LD.E R153, desc[UR36][R4.64] ;  /* 0x0000002404997980 */ /* 0x000162000c101900 */
[----:B------:R-:W-:Y:S05]  /*0c80*/  BRA `(.L_x_8) ;  /* 0x0000000000247947 */ /* 0x000fea0003800000 */
.L_x_7:
[----:B------:R-:W-:Y:S02]  /*0c90*/  ULDC.64 UR4, c[0x0][0x588] ;  /* 0x0001620000047ab9 */ /* 0x000fe40000000a00 */
[----:B------:R-:W-:-:S04]  /*0ca0*/  ISETP.NE.U32.AND P0, PT, RZ, UR4, PT ;  /* 0x00000004ff007c0c */ /* 0x000fc8000bf05070 */
[----:B------:R-:W-:-:S13]  /*0cb0*/  ISETP.NE.AND.EX P0, PT, RZ, UR5, PT, P0 ;  /* 0x00000005ff007c0c */ /* 0x000fda000bf05300 */
[----:B------:R-:W-:Y:S05]  /*0cc0*/  @!P0 BRA `(.L_x_9) ;  /* 0x00000000000c8947 */ /* 0x000fea0003800000 */
[----:B------:R-:W0:Y:S02]  /*0cd0*/  LDC.64 R4, c[0x0][0x588] ;  /* 0x00016200ff047b82 */ /* 0x000e240000000a00 */
[----:B0-----:R1:W5:Y:S01]  /*0ce0*/  LDG.E R153, desc[UR36][R4.64] ;  /* 0x0000002404997981 */ /* 0x001362000c1e1900 */
[----:B------:R-:W-:Y:S05]  /*0cf0*/  BRA `(.L_x_8) ;  /* 0x0000000000087947 */ /* 0x000fea0003800000 */
.L_x_9:
[----:B------:R-:W-:Y:S02]  /*0d00*/  ULDC UR4, c[0x0][0x580] ;  /* 0x0001600000047ab9 */ /* 0x000fe40000000800 */
[----:B------:R-:W-:-:S07]  /*0d10*/  IMAD.U32 R153, RZ, RZ, UR4 ;  /* 0x00000004ff997e24 */ /* 0x000fce000f8e00ff */
.L_x_8:
[----:B------:R-:W-:Y:S02]  /*0d20*/  ULDC.64 UR4, c[0x0][0x5a0] ;  /* 0x0001680000047ab9 */ /* 0x000fe40000000a00 */
[----:B------:R-:W-:-:S04]  /*0d30*/  ISETP.NE.U32.AND P0, PT, RZ, UR4, PT ;  /* 0x00000004ff007c0c */ /* 0x000fc8000bf05070 */
[----:B------:R-:W-:-:S13]  /*0d40*/  ISETP.NE.AND.EX P0, PT, RZ, UR5, PT, P0 ;  /* 0x00000005ff007c0c */ /* 0x000fda000bf05300 */
[----:B------:R-:W-:Y:S05]  /*0d50*/  @!P0 BRA `(.L_x_10) ;  /* 0x00000000001c8947 */ /* 0x000fea0003800000 */
[----:B01----:R-:W0:Y:S02]  /*0d60*/  LDC.64 R4, c[0x0][0x5a0] ;  /* 0x00016800ff047b82 */ /* 0x003e240000000a00 */
[----:B0-----:R-:W2:Y:S02]  /*0d70*/  LDG.E.64 R4, desc[UR36][R4.64] ;  /* 0x0000002404047981 */ /* 0x001ea4000c1e1b00 */
[----:B--2---:R-:W-:-:S04]  /*0d80*/  ISETP.NE.U32.AND P0, PT, R4, RZ, PT ;  /* 0x000000ff0400720c */ /* 0x004fc80003f05070 */
[----:B------:R-:W-:-:S13]  /*0d90*/  ISETP.NE.AND.EX P0, PT, R5, RZ, PT, P0 ;  /* 0x000000ff0500720c */ /* 0x000fda0003f05300 */
[----:B------:R-:W-:Y:S05]  /*0da0*/  @!P0 BRA `(.L_x_10) ;  /* 0x0000000000088947 */ /* 0x000fea0003800000 */
[----:B------:R0:W5:Y:S01]  /*0db0*/  LD.E R154, desc[UR36][R4.64] ;  /* 0x00000024049a7980 */ /* 0x000162000c101900 */
[----:B------:R-:W-:Y:S05]  /*0dc0*/  BRA `(.L_x_11) ;  /* 0x0000000000247947 */ /* 0x000fea0003800000 */
.L_x_10:
[----:B------:R-:W-:Y:S02]  /*0dd0*/  ULDC.64 UR4, c[0x0][0x590] ;  /* 0x0001640000047ab9 */ /* 0x000fe40000000a00 */
[----:B------:R-:W-:-:S04]  /*0de0*/  ISETP.NE.U32.AND P0, PT, RZ, UR4, PT ;  /* 0x00000004ff007c0c */ /* 0x000fc8000bf05070 */
[----:B------:R-:W-:-:S13]  /*0df0*/  ISETP.NE.AND.EX P0, PT, RZ, UR5, PT, P0 ;  /* 0x00000005ff007c0c */ /* 0x000fda000bf05300 */
[----:B------:R-:W-:Y:S05]  /*0e00*/  @!P0 BRA `(.L_x_12) ;  /* 0x00000000000c8947 */ /* 0x000fea0003800000 */
[----:B------:R-:W2:Y:S02]  /*0e10*/  LDC.64 R154, c[0x0][0x590] ;  /* 0x00016400ff9a7b82 */ /* 0x000ea40000000a00 */
[----:B--2---:R2:W5:Y:S01]  /*0e20*/  LDG.E R154, desc[UR36][R154.64] ;  /* 0x000000249a9a7981 */ /* 0x004562000c1e1900 */
[----:B------:R-:W-:Y:S05]  /*0e30*/  BRA `(.L_x_11) ;  /* 0x0000000000087947 */ /* 0x000fea0003800000 */
.L_x_12:
[----:B------:R-:W-:Y:S02]  /*0e40*/  ULDC UR4, c[0x0][0x584] ;  /* 0x0001610000047ab9 */ /* 0x000fe40000000800 */
[----:B------:R-:W-:-:S07]  /*0e50*/  IMAD.U32 R154, RZ, RZ, UR4 ;  /* 0x00000004ff9a7e24 */ /* 0x000fce000f8e00ff */
.L_x_11:
[----:B------:R-:W-:-:S13]  /*0e60*/  LOP3.LUT P0, RZ, R0, 0xff, RZ, 0xc0, !PT ;  /* 0x000000ff00ff7812 */ /* 0x000fda000780c0ff */
[----:B------:R-:W-:Y:S05]  /*0e70*/  @!P0 EXIT ;  /* 0x000000000000894d */ /* 0x000fea0003800000 */
[----:B------:R-:W-:Y:S01]  /*0e80*/  ULDC UR4, c[0x0][0x28c] ;  /* 0x0000a30000047ab9 */ /* 0x000fe20000000800 */
[----:B------:R-:W-:Y:S01]  /*0e90*/  UMOV UR38, URZ ;  /* 0x0000003f00267c82 */ /* 0x000fe20008000000 */
[----:B------:R-:W-:Y:S01]  /*0ea0*/  UIADD3 UR4, UR4, 0x1f, URZ ;  /* 0x0000001f04047890 */ /* 0x000fe2000fffe03f */
[----:B------:R-:W-:-:S03]  /*0eb0*/  UMOV UR39, URZ ;  /* 0x0000003f00277c82 */ /* 0x000fc60008000000 */
[----:B------:R-:W-:-:S04]  /*0ec0*/  USHF.R.S32.HI UR5, URZ, 0x1f, UR4 ;  /* 0x0000001f3f057899 */ /* 0x000fc80008011404 */
[----:B------:R-:W-:-:S04]  /*0ed0*/  ULEA.HI UR5, UR5, UR4, URZ, 0x5 ;  /* 0x0000000405057291 */ /* 0x000fc8000f8f283f */
[----:B------:R-:W-:-:S12]  /*0ee0*/  USHF.R.S32.HI UR40, URZ, 0x5, UR5 ;  /* 0x000000053f287899 */ /* 0x000fd80008011405 */
.L_x_290:
[----:B------:R-:W-:Y:S01]  /*0ef0*/  LOP3.LUT R0, R18, 0x80, RZ, 0xc0, !PT ;  /* 0x0000008012007812 */ /* 0x000fe200078ec0ff */
[----:B---3--:R-:W3:Y:S01]  /*0f00*/  S2UR UR7, SR_CgaCtaId ;  /* 0x00000000000779c3 */ /* 0x008ee20000008800 */
[----:B------:R-:W-:Y:S02]  /*0f10*/  UMOV UR6, 0x400 ;  /* 0x0000040000067882 */ /* 0x000fe40000000000 */
[----:B------:R-:W-:-:S06]  /*0f20*/  SHF.R.U32.HI R0, RZ, 0x7, R0 ;  /* 0x00000007ff007819 */ /* 0x000fcc0000011600 */
[----:B----4-:R-:W4:Y:S01]  /*0f30*/  SHFL.IDX PT, R0, R0, RZ, 0x1f ;  /* 0x00001fff00007589 */ /* 0x010f2200000e0000 */
[----:B---3--:R-:W-:Y:S01]  /*0f40*/  ULEA UR6, UR7, UR6, 0x18 ;  /* 0x0000000607067291 */ /* 0x008fe2000f8ec03f */
[----:B----4-:R-:W-:-:S13]  /*0f50*/  R2UR UR4, R0 ;  /* 0x00000000000472ca */ /* 0x010fda00000e0000 */
[----:B------:R-:W-:-:S04]  /*0f60*/  ULEA.HI UR5, UR4, UR4, URZ, 0x1 ;  /* 0x0000000404057291 */ /* 0x000fc8000f8f083f */
[----:B------:R-:W-:-:S04]  /*0f70*/  ULOP3.LUT UR5, UR5, 0x1ffffe, URZ, 0xc0, !UPT ;  /* 0x001ffffe05057892 */ /* 0x000fc8000f8ec03f */
[----:B------:R-:W-:-:S03]  /*0f80*/  UIADD3 UR5, UR4, -UR5, URZ ;  /* 0x8000000504057290 */ /* 0x000fc6000fffe03f */
[----:B------:R-:W-:Y:S01]  /*0f90*/  ULDC UR4, c[0x0][0x28c] ;  /* 0x0000a30000047ab9 */ /* 0x000fe20000000800 */
[----:B------:R-:W-:Y:S01]  /*0fa0*/  ULEA UR5, UR5, UR6, 0xb ;  /* 0x0000000605057291 */ /* 0x000fe2000f8e583f */
[----:B------:R-:W-:-:S03]  /*0fb0*/  ISETP.LT.AND P0, PT, RZ, UR4, PT ;  /* 0x00000004ff007c0c */ /* 0x000fc6000bf01270 */
[----:B------:R-:W-:-:S04]  /*0fc0*/  UIADD3 UR5, UR5, 0x100, URZ ;  /* 0x0000010005057890 */ /* 0x000fc8000fffe03f */
[----:B------:R-:W-:-:S04]  /*0fd0*/  USHF.R.U32.HI UR5, URZ, 0x4, UR5 ;  /* 0x000000043f057899 */ /* 0x000fc80008011605 */
[----:B------:R-:W-:Y:S02]  /*0fe0*/  ULOP3.LUT UR41, UR5, 0x3fff, URZ, 0xc0, !UPT ;  /* 0x00003fff05297892 */ /* 0x000fe4000f8ec03f */
[----:B------:R-:W-:Y:S10]  /*0ff0*/  @P0 BRA `(.L_x_13) ;  /* 0x0000000000400947 */ /* 0x000ff40003800000 */
[----:B------:R-:W-:Y:S01]  /*1000*/  MOV R0, 0x0 ;  /* 0x0000000000007802 */ /* 0x000fe20000000f00 */
[----:B------:R-:W-:Y:S01]  /*1010*/  ULDC.64 UR4, c[0x4][0x68] ;  /* 0x01001a0000047ab9 */ /* 0x000fe20000000a00 */
[----:B------:R-:W-:Y:S01]  /*1020*/  ULDC.64 UR6, c[0x4][0x8] ;  /* 0x0100020000067ab9 */ /* 0x000fe20000000a00 */
[----:B01----:R-:W-:Y:S01]  /*1030*/  IMAD.U32 R4, RZ, RZ, UR4 ;  /* 0x00000004ff047e24 */ /* 0x003fe2000f8e00ff */
[----:B------:R0:W1:Y:S01]  /*1040*/  LDC.64 R14, c[0x4][R0] ;  /* 0x01000000000e7b82 */ /* 0x0000620000000a00 */
[----:B------:R-:W-:Y:S01]  /*1050*/  IMAD.U32 R5, RZ, RZ, UR5 ;  /* 0x00000005ff057e24 */ /* 0x000fe2000f8e00ff */
[----:B------:R-:W-:Y:S01]  /*1060*/  ULDC.64 UR4, c[0x4][0x70] ;  /* 0x01001c0000047ab9 */ /* 0x000fe20000000a00 */
[----:B------:R-:W-:Y:S02]  /*1070*/  IMAD.U32 R10, RZ, RZ, UR6 ;  /* 0x00000006ff0a7e24 */ /* 0x000fe4000f8e00ff */
[----:B------:R-:W-:Y:S02]  /*1080*/  IMAD.U32 R6, RZ, RZ, UR4 ;  /* 0x00000004ff067e24 */ /* 0x000fe4000f8e00ff */
[----:B------:R-:W-:-:S02]  /*1090*/  IMAD.U32 R7, RZ, RZ, UR5 ;  /* 0x00000005ff077e24 */ /* 0x000fc4000f8e00ff */
[----:B------:R-:W-:Y:S02]  /*10a0*/  IMAD.U32 R11, RZ, RZ, UR7 ;  /* 0x00000007ff0b7e24 */ /* 0x000fe4000f8e00ff */
[----:B------:R-:W-:Y:S02]  /*10b0*/  IMAD.MOV.U32 R8, RZ, RZ, 0x1e1 ;  /* 0x000001e1ff087424 */ /* 0x000fe400078e00ff */
[----:B------:R-:W-:Y:S02]  /*10c0*/  IMAD.MOV.U32 R12, RZ, RZ, 0x1 ;  /* 0x00000001ff0c7424 */ /* 0x000fe400078e00ff */
[----:B0-----:R-:W-:-:S07]  /*10d0*/  IMAD.MOV.U32 R13, RZ, RZ, RZ ;  /* 0x000000ffff0d7224 */ /* 0x001fce00078e00ff */
[----:B------:R-:W-:-:S07]  /*10e0*/  LEPC R20, `(.L_x_13) ;  /* 0x000000001014794e */ /* 0x000fce0000000000 */
[----:B-12--5:R-:W-:Y:S05]  /*10f0*/  CALL.ABS.NOINC R14 ;  /* 0x000000000e007343 */ /* 0x026fea0003c00000 */
.L_x_13:
[----:B------:R-:W-:-:S04]  /*1100*/  LOP3.LUT R0, R19, 0x1, RZ, 0xfc, !PT ;  /* 0x0000000113007812 */ /* 0x000fc800078efcff */
[----:B------:R-:W-:-:S13]  /*1110*/  ISETP.NE.AND P0, PT, R0, 0x3, PT ;  /* 0x000000030000780c */ /* 0x000fda0003f05270 */
[----:B------:R-:W-:Y:S05]  /*1120*/  @!P0 BRA `(.L_x_14) ;  /* 0x0000000000048947 */ /* 0x000fea0003800000 */
[----:B------:R-:W-:Y:S01]  /*1130*/  BPT.TRAP 0x1 ;  /* 0x000000040000795c */ /* 0x000fe20000300000 */
.L_x_14:
[----:B------:R-:W3:Y:S01]  /*1140*/  S2UR UR5, SR_CgaCtaId ;  /* 0x00000000000579c3 */ /* 0x000ee20000008800 */
[----:B------:R-:W-:Y:S01]  /*1150*/  UMOV UR4, 0x400 ;  /* 0x0000040000047882 */ /* 0x000fe20000000000 */
[----:B------:R-:W-:Y:S02]  /*1160*/  IMAD.U32 R0, RZ, RZ, UR38 ;  /* 0x00000026ff007e24 */ /* 0x000fe4000f8e00ff */
[----:B------:R-:W-:-:S03]  /*1170*/  IMAD.U32 R3, RZ, RZ, UR39 ;  /* 0x00000027ff037e24 */ /* 0x000fc6000f8e00ff */
[----:B------:R-:W-:Y:S01]  /*1180*/  SHF.L.U32 R0, R0, 0x1f, RZ ;  /* 0x0000001f00007819 */ /* 0x000fe200000006ff */
[----:B---3--:R-:W-:-:S06]  /*1190*/  ULEA UR4, UR5, UR4, 0x18 ;  /* 0x0000000405047291 */ /* 0x008fcc000f8ec03f */
[----:B------:R-:W-:-:S04]  /*11a0*/  IMAD.U32 R6, RZ, RZ, UR4 ;  /* 0x00000004ff067e24 */ /* 0x000fc8000f8e00ff */
[----:B------:R-:W-:-:S04]  /*11b0*/  IMAD R3, R3, 0x8, R6 ;  /* 0x0000000803037824 */ /* 0x000fc800078e0206 */
[----:B------:R3:W4:Y:S01]  /*11c0*/  SYNCS.PHASECHK.TRANS64.TRYWAIT P1, [R3+URZ], R0 ;  /* 0x00000000030075a7 */ /* 0x000722000802017f */
[----:B------:R-:W-:Y:S05]  /*11d0*/  @!P0 BRA `(.L_x_15) ;  /* 0x0000000000048947 */ /* 0x000fea0003800000 */
[----:B------:R-:W-:Y:S01]  /*11e0*/  BPT.TRAP 0x1 ;  /* 0x000000040000795c */ /* 0x000fe20000300000 */
.L_x_15:
[----:B----4-:R-:W-:Y:S05]  /*11f0*/  @P1 BRA `(.L_x_16) ;  /* 0x0000000000081947 */ /* 0x010fea0003800000 */
[----:B------:R-:W4:Y:S02]  /*1200*/  SYNCS.PHASECHK.TRANS64.TRYWAIT P1, [R3+URZ], R0 ;  /* 0x00000000030075a7 */ /* 0x000f24000802017f */
[----:B----4-:R-:W-:Y:S05]  /*1210*/  @!P1 BRA `(.L_x_17) ;  /* 0x00000084009c9947 */ /* 0x010fea0003800000 */
.L_x_16:
[----:B------:R-:W-:-:S04]  /*1220*/  UISETP.LT.AND UP0, UPT, UR40, 0x1, UPT ;  /* 0x000000012800788c */ /* 0x000fc8000bf01270 */
[----:B------:R-:W-:-:S06]  /*1230*/  USEL UR4, UR40, 0x1, UP0 ;  /* 0x0000000128047887 */ /* 0x000fcc0008000000 */
[----:B---34-:R-:W-:Y:S01]  /*1240*/  IMAD.U32 R0, RZ, RZ, UR4 ;  /* 0x00000004ff007e24 */ /* 0x018fe2000f8e00ff */
[----:B------:R-:W-:Y:S05]  /*1250*/  WARPSYNC.ALL ;  /* 0x0000000000007948 */ /* 0x000fea0003800000 */
[----:B------:R-:W-:-:S04]  /*1260*/  IADD3 R0, -R0, UR40, RZ ;  /* 0x0000002800007c10 */ /* 0x000fc8000fffe1ff */
[----:B------:R-:W-:Y:S02]  /*1270*/  ISETP.GE.AND P1, PT, R0, 0x1, PT ;  /* 0x000000010000780c */ /* 0x000fe40003f26270 */
[----:B------:R-:W-:Y:S01]  /*1280*/  R2UR UR4, R6 ;  /* 0x00000000060472ca */ /* 0x000fe200000e0000 */
[----:B------:R-:W-:Y:S01]  /*1290*/  ULOP3.LUT UR41, UR41, 0x10000, URZ, 0xfc, !UPT ;  /* 0x0001000029297892 */ /* 0x000fe2000f8efc3f */
[----:B------:R-:W-:Y:S01]  /*12a0*/  WARPGROUP.ARRIVE ;  /* 0x00000000000079c5 */ /* 0x000fe20000000000 */
[----:B------:R-:W-:Y:S01]  /*12b0*/  UMOV UR5, 0xc0000010 ;  /* 0xc000001000057882 */ /* 0x000fe20000000000 */
[----:B------:R-:W-:-:S09]  /*12c0*/  UMOV UR7, 0xc0000010 ;  /* 0xc000001000077882 */ /* 0x000fd20000000000 */
[----:B------:R-:W-:-:S04]  /*12d0*/  UIADD3 UR4, UR4, 0x2100, URZ ;  /* 0x0000210004047890 */ /* 0x000fc8000fffe03f */
[----:B------:R-:W-:-:S04]  /*12e0*/  USHF.R.U32.HI UR4, URZ, 0x4, UR4 ;  /* 0x000000043f047899 */ /* 0x000fc80008011604 */
[----:B------:R-:W-:-:S04]  /*12f0*/  ULOP3.LUT UR4, UR4, 0x3fff, URZ, 0xc0, !UPT ;  /* 0x00003fff04047892 */ /* 0x000fc8000f8ec03f */
[----:B------:R-:W-:Y:S02]  /*1300*/  ULOP3.LUT UR9, UR4, 0x10000, URZ, 0xfc, !UPT ;  /* 0x0001000004097892 */ /* 0x000fe4000f8efc3f */
[----:B------:R-:W-:Y:S02]  /*1310*/  ULEA UR4, UR39, UR41, 0x8 ;  /* 0x0000002927047291 */ /* 0x000fe4000f8e403f */
[----:B------:R-:W-:-:S09]  /*1320*/  ULEA UR6, UR39, UR9, 0x9 ;  /* 0x0000000927067291 */ /* 0x000fd2000f8e483f */
[----:B------:R-:W-:Y:S03]  /*1330*/  IGMMA.64x256x32.S8.S8 R24, gdesc[UR4], RZ, !UPT, gsb0 ;  /* 0x06600000041879f1 */ /* 0x000fe6000c0410ff */
[----:B------:R-:W-:Y:S02]  /*1340*/  WARPGROUP.DEPBAR.LE gsb0, 0x0 ;  /* 0x00008000000079c5 */ /* 0x000fe40000010000 */
[----:B------:R-:W-:Y:S05]  /*1350*/  @!P1 BRA `(.L_x_18) ;  /* 0x0000000000c49947 */ /* 0x000fea0003800000 */
[----:B------:R-:W-:Y:S02]  /*1360*/  UIADD3 UR4, UR39, 0x1, URZ ;  /* 0x0000000127047890 */ /* 0x000fe4000fffe03f */
[----:B------:R-:W-:Y:S02]  /*1370*/  IMAD.U32 R3, RZ, RZ, UR39 ;  /* 0x00000027ff037e24 */ /* 0x000fe4000f8e00ff */
[----:B------:R-:W-:-:S04]  /*1380*/  UISETP.NE.AND UP0, UPT, UR4, 0x2, UPT ;  /* 0x000000020400788c */ /* 0x000fc8000bf05270 */
[----:B------:R-:W-:Y:S02]  /*1390*/  USEL UR5, URZ, 0x1, UP0 ;  /* 0x000000013f057887 */ /* 0x000fe40008000000 */
[----:B------:R-:W-:Y:S02]  /*13a0*/  USEL UR8, UR4, URZ, UP0 ;  /* 0x0000003f04087287 */ /* 0x000fe40008000000 */
[----:B------:R-:W-:-:S06]  /*13b0*/  ULOP3.LUT UR5, UR38, UR5, URZ, 0x3c, !UPT ;  /* 0x0000000526057292 */ /* 0x000fcc000f8e3c3f */
[----:B------:R-:W-:-:S07]  /*13c0*/  IMAD.U32 R7, RZ, RZ, UR5 ;  /* 0x00000005ff077e24 */ /* 0x000fce000f8e00ff */
.L_x_25:
[----:B------:R-:W-:Y:S05]  /*13d0*/  @!P0 BRA `(.L_x_19) ;  /* 0x0000000000048947 */ /* 0x000fea0003800000 */
[----:B------:R-:W-:Y:S01]  /*13e0*/  BPT.TRAP 0x1 ;  /* 0x000000040000795c */ /* 0x000fe20000300000 */
.L_x_19:
[----:B------:R-:W3:Y:S01]  /*13f0*/  S2UR UR5, SR_CgaCtaId ;  /* 0x00000000000579c3 */ /* 0x000ee20000008800 */
[----:B------:R-:W-:Y:S01]  /*1400*/  UMOV UR4, 0x400 ;  /* 0x0000040000047882 */ /* 0x000fe20000000000 */
[----:B01----:R-:W-:Y:S01]  /*1410*/  IMAD.U32 R5, RZ, RZ, UR8 ;  /* 0x00000008ff057e24 */ /* 0x003fe2000f8e00ff */
[----:B------:R-:W-:Y:S01]  /*1420*/  SHF.L.U32 R4, R7, 0x1f, RZ ;  /* 0x0000001f07047819 */ /* 0x000fe200000006ff */
[----:B---3--:R-:W-:-:S06]  /*1430*/  ULEA UR4, UR5, UR4, 0x18 ;  /* 0x0000000405047291 */ /* 0x008fcc000f8ec03f */
[----:B------:R-:W-:-:S04]  /*1440*/  IMAD.U32 R6, RZ, RZ, UR4 ;  /* 0x00000004ff067e24 */ /* 0x000fc8000f8e00ff */
[----:B------:R-:W-:-:S04]  /*1450*/  IMAD R5, R5, 0x8, R6 ;  /* 0x0000000805057824 */ /* 0x000fc800078e0206 */
[----:B------:R0:W1:Y:S01]  /*1460*/  SYNCS.PHASECHK.TRANS64.TRYWAIT P1, [R5+URZ], R4 ;  /* 0x00000004050075a7 */ /* 0x000062000802017f */
[----:B------:R-:W-:Y:S05]  /*1470*/  @!P0 BRA `(.L_x_20) ;  /* 0x0000000000048947 */ /* 0x000fea0003800000 */
[----:B------:R-:W-:Y:S01]  /*1480*/  BPT.TRAP 0x1 ;  /* 0x000000040000795c */ /* 0x000fe20000300000 */
.L_x_20:
[----:B-1----:R-:W-:Y:S05]  /*1490*/  @P1 BRA `(.L_x_21) ;  /* 0x0000000000081947 */ /* 0x002fea0003800000 */
[----:B------:R-:W1:Y:S02]  /*14a0*/  SYNCS.PHASECHK.TRANS64.TRYWAIT P1, [R5+URZ], R4 ;  /* 0x00000004050075a7 */ /* 0x000e64000802017f */
[----:B-1----:R-:W-:Y:S05]  /*14b0*/  @!P1 BRA `(.L_x_22) ;  /* 0x0000008400089947 */ /* 0x002fea0003800000 */
.L_x_21:
[----:B------:R-:W-:Y:S01]  /*14c0*/  ULEA UR4, UR8, UR41, 0x8 ;  /* 0x0000002908047291 */ /* 0x000fe2000f8e403f */
[----:B------:R-:W-:Y:S01]  /*14d0*/  WARPGROUP.ARRIVE ;  /* 0x00000000000079c5 */ /* 0x000fe20000000000 */
[----:B------:R-:W-:Y:S01]  /*14e0*/  ULEA UR6, UR8, UR9, 0x9 ;  /* 0x0000000908067291 */ /* 0x000fe2000f8e483f */
[----:B------:R-:W-:Y:S01]  /*14f0*/  UMOV UR5, 0xc0000010 ;  /* 0xc000001000057882 */ /* 0x000fe20000000000 */
[----:B------:R-:W-:-:S07]  /*1500*/  UMOV UR7, 0xc0000010 ;  /* 0xc000001000077882 */ /* 0x000fce0000000000 */
[----:B------:R-:W-:Y:S03]  /*1510*/  IGMMA.64x256x32.S8.S8 R24, gdesc[UR4], R24, gsb0 ;  /* 0x06600000041879f1 */ /* 0x000fe60008041018 */
[----:B------:R-:W-:Y:S02]  /*1520*/  WARPGROUP.DEPBAR.LE gsb0, 0x0 ;  /* 0x00008000000079c5 */ /* 0x000fe40000010000 */
[----:B------:R-:W-:Y:S05]  /*1530*/  @!P0 BRA `(.L_x_23) ;  /* 0x0000000000048947 */ /* 0x000fea0003800000 */
[----:B------:R-:W-:Y:S01]  /*1540*/  BPT.TRAP 0x1 ;  /* 0x000000040000795c */ /* 0x000fe20000300000 */
.L_x_23:
[----:B01----:R-:W-:Y:S01]  /*1550*/  IMAD R4, R3, 0x8, R6 ;  /* 0x0000000803047824 */ /* 0x003fe200078e0206 */
[----:B------:R-:W-:-:S03]  /*1560*/  ISETP.GT.U32.AND P1, PT, R19, 0x1, PT ;  /* 0x000000011300780c */ /* 0x000fc60003f24070 */
[----:B------:R-:W-:-:S05]  /*1570*/  VIADD R4, R4, 0x10 ;  /* 0x0000001004047836 */ /* 0x000fca0000000000 */
[----:B------:R-:W-:-:S04]  /*1580*/  PRMT R4, RZ, 0x654, R4 ;  /* 0x00000654ff047816 */ /* 0x000fc80000000004 */
[----:B------:R0:W-:Y:S01]  /*1590*/  SYNCS.ARRIVE.TRANS64.RED.A1T0 RZ, [R4+URZ], RZ ;  /* 0x000000ff04ff79a7 */ /* 0x0001e2000810043f */
[----:B------:R-:W-:Y:S05]  /*15a0*/  @P1 BRA `(.L_x_24) ;  /* 0x0000000000041947 */ /* 0x000fea0003800000 */
[----:B------:R-:W-:Y:S01]  /*15b0*/  BPT.TRAP 0x1 ;  /* 0x000000040000795c */ /* 0x000fe20000300000 */
.L_x_24:
[----:B------:R-:W-:Y:S01]  /*15c0*/  UIADD3 UR8, UR8, 0x1, URZ ;  /* 0x0000000108087890 */ /* 0x000fe2000fffe03f */
[C---:B------:R-:W-:Y:S01]  /*15d0*/  ISETP.GT.AND P2, PT, R0.reuse, 0x1, PT ;  /* 0x000000010000780c */ /* 0x040fe20003f44270 */
[----:B------:R-:W-:Y:S02]  /*15e0*/  VIADD R3, R3, 0x1 ;  /* 0x0000000103037836 */ /* 0x000fe40000000000 */
[----:B------:R-:W-:Y:S01]  /*15f0*/  UISETP.NE.AND UP0, UPT, UR8, 0x2, UPT ;  /* 0x000000020800788c */ /* 0x000fe2000bf05270 */
[----:B------:R-:W-:Y:S02]  /*1600*/  VIADD R0, R0, 0xffffffff ;  /* 0xffffffff00007836 */ /* 0x000fe40000000000 */
[C---:B------:R-:W-:Y:S01]  /*1610*/  ISETP.NE.AND P1, PT, R3.reuse, 0x2, PT ;  /* 0x000000020300780c */ /* 0x040fe20003f25270 */
[----:B------:R-:W-:Y:S02]  /*1620*/  USEL UR4, URZ, 0x1, UP0 ;  /* 0x000000013f047887 */ /* 0x000fe40008000000 */
[----:B------:R-:W-:Y:S01]  /*1630*/  USEL UR8, UR8, URZ, UP0 ;  /* 0x0000003f08087287 */ /* 0x000fe20008000000 */
[----:B------:R-:W-:-:S03]  /*1640*/  SEL R3, R3, RZ, P1 ;  /* 0x000000ff03037207 */ /* 0x000fc60000800000 */
[----:B------:R-:W-:Y:S01]  /*1650*/  LOP3.LUT R7, R7, UR4, RZ, 0x3c, !PT ;  /* 0x0000000407077c12 */ /* 0x000fe2000f8e3cff */
[----:B------:R-:W-:Y:S07]  /*1660*/  @P2 BRA `(.L_x_25) ;  /* 0xfffffffc00582947 */ /* 0x000fee000383ffff */
.L_x_18:
[----:B------:R-:W3:Y:S02]  /*1670*/  LDC R0, c[0x0][0x28c] ;  /* 0x0000a300ff007b82 */ /* 0x000ee40000000800 */
[----:B---3--:R-:W-:-:S13]  /*1680*/  ISETP.GE.AND P1, PT, R0, 0x1, PT ;  /* 0x000000010000780c */ /* 0x008fda0003f26270 */
[----:B------:R-:W-:Y:S05]  /*1690*/  @!P1 BRA `(.L_x_26) ;  /* 0x0000000000389947 */ /* 0x000fea0003800000 */
[----:B------:R-:W-:Y:S05]  /*16a0*/  @!P0 BRA `(.L_x_27) ;  /* 0x0000000000048947 */ /* 0x000fea0003800000 */
[----:B------:R-:W-:Y:S01]  /*16b0*/  BPT.TRAP 0x1 ;  /* 0x000000040000795c */ /* 0x000fe20000300000 */
.L_x_27:
[----:B------:R-:W-:Y:S01]  /*16c0*/  UISETP.LT.AND UP0, UPT, UR40, 0x1, UPT ;  /* 0x000000012800788c */ /* 0x000fe2000bf01270 */
[----:B------:R-:W-:-:S03]  /*16d0*/  ISETP.GT.U32.AND P0, PT, R19, 0x1, PT ;  /* 0x000000011300780c */ /* 0x000fc60003f04070 */
[----:B------:R-:W-:-:S04]  /*16e0*/  USEL UR4, UR40, 0x1, UP0 ;  /* 0x0000000128047887 */ /* 0x000fc80008000000 */
[----:B------:R-:W-:-:S04]  /*16f0*/  UIADD3 UR4, UR39, UR40, -UR4 ;  /* 0x0000002827047290 */ /* 0x000fc8000fffe804 */
[----:B------:R-:W-:-:S04]  /*1700*/  USHF.L.U32 UR4, UR4, 0x3, URZ ;  /* 0x0000000304047899 */ /* 0x000fc8000800063f */
[----:B------:R-:W-:-:S06]  /*1710*/  ULOP3.LUT UR4, UR4, 0x8, URZ, 0xc0, !UPT ;  /* 0x0000000804047892 */ /* 0x000fcc000f8ec03f */
[----:B------:R-:W-:-:S05]  /*1720*/  IMAD.U32 R3, RZ, RZ, UR4 ;  /* 0x00000004ff037e24 */ /* 0x000fca000f8e00ff */
[----:B------:R-:W-:-:S04]  /*1730*/  IADD3 R0, R6, 0x10, R3 ;  /* 0x0000001006007810 */ /* 0x000fc80007ffe003 */
[----:B------:R-:W-:-:S04]  /*1740*/  PRMT R0, RZ, 0x654, R0 ;  /* 0x00000654ff007816 */ /* 0x000fc80000000000 */
[----:B------:R3:W-:Y:S01]  /*1750*/  SYNCS.ARRIVE.TRANS64.RED.A1T0 RZ, [R0+URZ], RZ ;  /* 0x000000ff00ff79a7 */ /* 0x0007e2000810043f */
[----:B------:R-:W-:Y:S05]  /*1760*/  @P0 BRA `(.L_x_26) ;  /* 0x0000000000040947 */ /* 0x000fea0003800000 */
[----:B------:R-:W-:Y:S01]  /*1770*/  BPT.TRAP 0x1 ;  /* 0x000000040000795c */ /* 0x000fe20000300000 */
.L_x_26:
[----:B------:R-:W4:Y:S01]  /*1780*/  LDC R9, c[0x0][0x288] ;  /* 0x0000a200ff097b82 */ /* 0x000f220000000800 */
[--C-:B---3--:R-:W-:Y:S01]  /*1790*/  SHF.R.U32.HI R0, RZ, 0x2, R18.reuse ;  /* 0x00000002ff007819 */ /* 0x108fe20000011612 */
[----:B------:R-:W-:Y:S01]  /*17a0*/  UIADD3 UR39, UR40, UR39, URZ ;  /* 0x0000002728277290 */ /* 0x000fe2000fffe03f */
[----:B01----:R-:W-:Y:S01]  /*17b0*/  SHF.R.U32.HI R5, RZ, 0x7, R18 ;  /* 0x00000007ff057819 */ /* 0x003fe20000011612 */
[----:B------:R-:W-:Y:S01]  /*17c0*/  ULDC UR8, c[0x0][0x284] ;  /* 0x0000a10000087ab9 */ /* 0x000fe20000000800 */
[----:B------:R-:W-:Y:S01]  /*17d0*/  LOP3.LUT R4, R18, 0x60, RZ, 0xc0, !PT ;  /* 0x0000006012047812 */ /* 0x000fe200078ec0ff */
[----:B------:R-:W-:Y:S01]  /*17e0*/  USHF.R.U32.HI UR4, URZ, 0x1, UR39 ;  /* 0x000000013f047899 */ /* 0x000fe20008011627 */
[----:B------:R-:W-:Y:S01]  /*17f0*/  LOP3.LUT R3, R0, 0x7, RZ, 0xc0, !PT ;  /* 0x0000000700037812 */ /* 0x000fe200078ec0ff */
[----:B------:R-:W-:Y:S01]  /*1800*/  UISETP.GT.U32.AND UP1, UPT, UR39, 0x1, UPT ;  /* 0x000000012700788c */ /* 0x000fe2000bf24070 */
[----:B------:R-:W-:Y:S01]  /*1810*/  LOP3.LUT R0, R5, 0x1, RZ, 0xc0, !PT ;  /* 0x0000000105007812 */ /* 0x000fe200078ec0ff */
[----:B------:R-:W-:Y:S01]  /*1820*/  ULOP3.LUT UR4, UR4, 0x1, URZ, 0xc0, !UPT ;  /* 0x0000000104047892 */ /* 0x000fe2000f8ec03f */
[----:B------:R-:W-:Y:S01]  /*1830*/  SHF.R.U32.HI R6, RZ, 0x1, R4 ;  /* 0x00000001ff067819 */ /* 0x000fe20000011604 */
[----:B------:R-:W-:Y:S01]  /*1840*/  IMAD.SHL.U32 R4, R18, 0x2, RZ ;  /* 0x0000000212047824 */ /* 0x000fe200078e00ff */
[----:B------:R-:W-:Y:S01]  /*1850*/  SHF.R.S32.HI R14, RZ, 0x1f, R22 ;  /* 0x0000001fff0e7819 */ /* 0x000fe20000011416 */
[----:B------:R-:W-:Y:S01]  /*1860*/  IMAD.SHL.U32 R8, R0, 0x40, RZ ;  /* 0x0000004000087824 */ /* 0x000fe200078e00ff */
[--C-:B------:R-:W-:Y:S01]  /*1870*/  IADD3 R5, RZ, -R6, -R3.reuse ;  /* 0x80000006ff057210 */ /* 0x100fe20007ffe803 */
[----:B------:R-:W-:Y:S01]  /*1880*/  UISETP.NE.U32.AND UP0, UPT, UR4, 0x1, UPT ;  /* 0x000000010400788c */ /* 0x000fe2000bf05070 */
[----:B------:R-:W-:Y:S01]  /*1890*/  LOP3.LUT R4, R4, 0x6, RZ, 0xc0, !PT ;  /* 0x0000000604047812 */ /* 0x000fe200078ec0ff */
[----:B------:R-:W-:Y:S01]  /*18a0*/  ULDC.64 UR6, c[0x0][0x5d0] ;  /* 0x0001740000067ab9 */ /* 0x000fe20000000a00 */
[----:B------:R-:W-:Y:S01]  /*18b0*/  LOP3.LUT R3, R8, 0x40, R3, 0xe2, !PT ;  /* 0x0000004008037812 */ /* 0x000fe200078ee203 */
[----:B------:R-:W-:Y:S01]  /*18c0*/  IMAD R7, R0, -0x40, R5 ;  /* 0xffffffc000077824 */ /* 0x000fe200078e0205 */
[----:B------:R-:W-:Y:S01]  /*18d0*/  LOP3.LUT R0, R18, 0x3, RZ, 0xc0, !PT ;  /* 0x0000000312007812 */ /* 0x000fe200078ec0ff */
[----:B------:R-:W-:Y:S01]  /*18e0*/  UISETP.LT.U32.AND UP1, UPT, UR40, 0x2, UP1 ;  /* 0x000000022800788c */ /* 0x000fe20008f21070 */
[----:B------:R-:W-:Y:S01]  /*18f0*/  PRMT R8, R4, 0x6540, R23 ;  /* 0x0000654004087816 */ /* 0x000fe20000000017 */
[----:B------:R-:W-:Y:S01]  /*1900*/  IMAD.SHL.U32 R23, R23, 0x100, RZ ;  /* 0x0000010017177824 */ /* 0x000fe200078e00ff */
[----:B------:R-:W-:Y:S01]  /*1910*/  UISETP.GT.U32.AND UP0, UPT, UR40, 0x1, !UP0 ;  /* 0x000000012800788c */ /* 0x000fe2000c704070 */
[----:B----4-:R-:W-:Y:S01]  /*1920*/  IMAD R12, R0, -0x2, R9 ;  /* 0xfffffffe000c7824 */ /* 0x010fe200078e0209 */
[----:B------:R-:W-:Y:S01]  /*1930*/  USEL UR5, URZ, 0x1, !UP1 ;  /* 0x000000013f057887 */ /* 0x000fe2000c800000 */
[----:B------:R-:W-:Y:S01]  /*1940*/  IMAD.SHL.U32 R0, R152, 0x80, RZ ;  /* 0x0000008098007824 */ /* 0x000fe200078e00ff */
[----:B------:R-:W-:Y:S01]  /*1950*/  ISETP.GE.AND P0, PT, R23, R9, PT ;  /* 0x000000091700720c */ /* 0x000fe20003f06270 */
[----:B------:R-:W-:Y:S01]  /*1960*/  IMAD R5, R14, UR6, RZ ;  /* 0x000000060e057c24 */ /* 0x000fe2000f8e02ff */
[----:B------:R-:W-:Y:S01]  /*1970*/  SHF.R.S32.HI R9, RZ, 0x1f, R8 ;  /* 0x0000001fff097819 */ /* 0x000fe20000011408 */
[----:B------:R-:W-:Y:S01]  /*1980*/  USEL UR4, URZ, 0x1, !UP0 ;  /* 0x000000013f047887 */ /* 0x000fe2000c000000 */
[----:B------:R-:W-:Y:S01]  /*1990*/  ISETP.GE.OR P0, PT, R0, UR8, P0 ;  /* 0x0000000800007c0c */ /* 0x000fe20008706670 */
[----:B------:R-:W-:Y:S01]  /*19a0*/  IMAD.WIDE R10, R152, 0x80, RZ ;  /* 0x00000080980a7825 */ /* 0x000fe200078e02ff */
[----:B------:R-:W-:Y:S01]  /*19b0*/  ULOP3.LUT UR39, UR39, 0x1, URZ, 0xc0, !UPT ;  /* 0x0000000127277892 */ /* 0x000fe2000f8ec03f */
[----:B------:R-:W-:Y:S01]  /*19c0*/  IADD3 R160, -R0, UR8, R7 ;  /* 0x0000000800a07c10 */ /* 0x000fe2000fffe107 */
[----:B------:R-:W-:Y:S01]  /*19d0*/  ULOP3.LUT UR38, UR4, UR38, UR5, 0x96, !UPT ;  /* 0x0000002604267292 */ /* 0x000fe2000f8e9605 */
[----:B------:R-:W-:Y:S01]  /*19e0*/  IMAD R13, R22, UR7, R5 ;  /* 0x00000007160d7c24 */ /* 0x000fe2000f8e0205 */
[----:B------:R-:W-:Y:S01]  /*19f0*/  LOP3.LUT R161, R10, R3, R6, 0xfe, !PT ;  /* 0x000000030aa17212 */ /* 0x000fe200078efe06 */
[----:B------:R-:W-:-:S04]  /*1a00*/  IMAD.WIDE.U32 R4, R22, UR6, R8 ;  /* 0x0000000616047c25 */ /* 0x000fc8000f8e0008 */
[----:B------:R-:W-:Y:S02]  /*1a10*/  IMAD.IADD R5, R5, 0x1, R13 ;  /* 0x0000000105057824 */ /* 0x000fe400078e020d */
[----:B------:R-:W-:Y:S02]  /*1a20*/  IMAD.IADD R0, R12, 0x1, -R23 ;  /* 0x000000010c007824 */ /* 0x000fe400078e0a17 */
[----:B------:R-:W-:Y:S01]  /*1a30*/  IMAD.MOV.U32 R152, RZ, RZ, -0x1 ;  /* 0xffffffffff987424 */ /* 0x000fe200078e00ff */
[----:B------:R-:W-:Y:S06]  /*1a40*/  @P0 BRA `(.L_x_28) ;  /* 0x0000006000a00947 */ /* 0x000fec0003800000 */
[----:B------:R-:W0:Y:S01]  /*1a50*/  LDC.64 R12, c[0x0][0x5c8] ;  /* 0x00017200ff0c7b82 */ /* 0x000e220000000a00 */
[----:B------:R-:W-:Y:S01]  /*1a60*/  ULDC.64 UR4, c[0x0][0x5c0] ;  /* 0x0001700000047ab9 */ /* 0x000fe20000000a00 */
[----:B------:R-:W-:Y:S01]  /*1a70*/  BSSY B0, `(.L_x_28) ;  /* 0x0000625000007945 */ /* 0x000fe20003800000 */
[-C--:B0-----:R-:W-:Y:S02]  /*1a80*/  IMAD R6, R11, R12.reuse, RZ ;  /* 0x0000000c0b067224 */ /* 0x081fe400078e02ff */
[----:B------:R-:W-:-:S04]  /*1a90*/  IMAD.WIDE.U32 R4, R161, R12, R4 ;  /* 0x0000000ca1047225 */ /* 0x000fc800078e0004 */
[----:B------:R-:W-:Y:S01]  /*1aa0*/  IMAD R3, R161, R13, R6 ;  /* 0x0000000da1037224 */ /* 0x000fe200078e0206 */
[----:B------:R-:W-:-:S03]  /*1ab0*/  IADD3 R4, P0, R4, UR4, RZ ;  /* 0x0000000404047c10 */ /* 0x000fc6000ff1e0ff */
[----:B------:R-:W-:Y:S01]  /*1ac0*/  IMAD.IADD R3, R5, 0x1, R3 ;  /* 0x0000000105037824 */ /* 0x000fe200078e0203 */
[----:B------:R-:W-:-:S04]  /*1ad0*/  LEA R6, P1, R12, R4, 0x3 ;  /* 0x000000040c067211 */ /* 0x000fc800078218ff */
[----:B------:R-:W-:Y:S02]  /*1ae0*/  IADD3.X R5, R3, UR5, RZ, P0, !PT ;  /* 0x0000000503057c10 */ /* 0x000fe400087fe4ff */
[----:B-----5:R-:W-:Y:S02]  /*1af0*/  ISETP.NE.AND P0, PT, R154, RZ, PT ;  /* 0x000000ff9a00720c */ /* 0x020fe40003f05270 */
[----:B------:R-:W-:-:S11]  /*1b00*/  LEA.HI.X R7, R12, R5, R13, 0x3, P1 ;  /* 0x000000050c077211 */ /* 0x000fd600008f1c0d */
[----:B------:R-:W-:Y:S05]  /*1b10*/  @!P0 BRA `(.L_x_29) ;  /* 0x0000004800608947 */ /* 0x000fea0003800000 */
[----:B------:R-:W0:Y:S01]  /*1b20*/  LDC.64 R156, c[0x0][0x5b0] ;  /* 0x00016c00ff9c7b82 */ /* 0x000e220000000a00 */
[----:B------:R-:W-:Y:S01]  /*1b30*/  ULDC.64 UR4, c[0x0][0x5b8] ;  /* 0x00016e0000047ab9 */ /* 0x000fe20000000a00 */
[----:B------:R-:W-:Y:S01]  /*1b40*/  ISETP.GE.AND P1, PT, R160, 0x1, PT ;  /* 0x00000001a000780c */ /* 0x000fe20003f26270 */
[----:B------:R-:W-:Y:S01]  /*1b50*/  IMAD R3, R14, UR4, RZ ;  /* 0x000000040e037c24 */ /* 0x000fe2000f8e02ff */
[----:B------:R-:W-:Y:S01]  /*1b60*/  BSSY B1, `(.L_x_30) ;  /* 0x000000e000017945 */ /* 0x000fe20003800000 */
[----:B------:R-:W-:Y:S01]  /*1b70*/  IMAD.WIDE.U32 R20, R22, UR4, R8 ;  /* 0x0000000416147c25 */ /* 0x000fe2000f8e0008 */
[----:B------:R-:W-:Y:S02]  /*1b80*/  ISETP.LT.OR P5, PT, R0, 0x1, !P1 ;  /* 0x000000010000780c */ /* 0x000fe40004fa1670 */
[----:B------:R-:W1:Y:S01]  /*1b90*/  LDC.64 R158, c[0x0][0x5a8] ;  /* 0x00016a00ff9e7b82 */ /* 0x000e620000000a00 */
[----:B------:R-:W-:Y:S02]  /*1ba0*/  IMAD R3, R22, UR5, R3 ;  /* 0x0000000516037c24 */ /* 0x000fe4000f8e0203 */
[----:B------:R-:W-:-:S02]  /*1bb0*/  IMAD.MOV.U32 R14, RZ, RZ, R20 ;  /* 0x000000ffff0e7224 */ /* 0x000fc400078e0014 */
[----:B------:R-:W-:Y:S02]  /*1bc0*/  IMAD.IADD R15, R21, 0x1, R3 ;  /* 0x00000001150f7824 */ /* 0x000fe400078e0203 */
[-C--:B0-----:R-:W-:Y:S02]  /*1bd0*/  IMAD R10, R11, R156.reuse, RZ ;  /* 0x0000009c0b0a7224 */ /* 0x081fe400078e02ff */
[----:B------:R-:W-:-:S04]  /*1be0*/  IMAD.WIDE.U32 R8, R161, R156, R14 ;  /* 0x0000009ca1087225 */ /* 0x000fc800078e000e */
[----:B------:R-:W-:Y:S01]  /*1bf0*/  IMAD R13, R161, R157, R10 ;  /* 0x0000009da10d7224 */ /* 0x000fe200078e020a */
[----:B-1----:R-:W-:-:S04]  /*1c00*/  IADD3 R8, P0, R8, R158, RZ ;  /* 0x0000009e08087210 */ /* 0x002fc80007f1e0ff */
[----:B------:R-:W-:Y:S01]  /*1c10*/  IADD3.X R9, R159, R9, R13, P0, !PT ;  /* 0x000000099f097210 */ /* 0x000fe200007fe40d */
[----:B------:R-:W-:Y:S08]  /*1c20*/  @P5 BRA `(.L_x_31) ;  /* 0x0000000000045947 */ /* 0x000ff00003800000 */
[----:B--2---:R0:W5:Y:S02]  /*1c30*/  LDG.E.U8 R155, desc[UR36][R8.64] ;  /* 0x00000024089b7981 */ /* 0x004164000c1e1100 */
.L_x_31:
[----:B------:R-:W-:Y:S05]  /*1c40*/  BSYNC B1 ;  /* 0x0000000000017941 */ /* 0x000fea0003800000 */
.L_x_30:
[----:B-----5:R-:W-:Y:S01]  /*1c50*/  LOP3.LUT R3, R155, 0xffff, RZ, 0xc0, !PT ;  /* 0x0000ffff9b037812 */ /* 0x020fe200078ec0ff */
[----:B------:R-:W-:Y:S01]  /*1c60*/  IMAD.SHL.U32 R10, R156, 0x8, RZ ;  /* 0x000000089c0a7824 */ /* 0x000fe200078e00ff */
[----:B------:R-:W-:Y:S01]  /*1c70*/  ISETP.LT.OR P2, PT, R0, 0x2, !P1 ;  /* 0x000000020000780c */ /* 0x000fe20004f41670 */
[----:B------:R-:W-:Y:S01]  /*1c80*/  BSSY B1, `(.L_x_32) ;  /* 0x000000e000017945 */ /* 0x000fe20003800000 */
[----:B------:R-:W-:Y:S02]  /*1c90*/  PRMT R3, R3, 0x8880, RZ ;  /* 0x0000888003037816 */ /* 0x000fe400000000ff */
[----:B------:R-:W-:Y:S02]  /*1ca0*/  SHF.L.U64.HI R11, R156, 0x3, R157 ;  /* 0x000000039c0b7819 */ /* 0x000fe4000001029d */
[----:B------:R-:W-:Y:S01]  /*1cb0*/  ISETP.GE.AND P0, PT, R160, 0x9, PT ;  /* 0x00000009a000780c */ /* 0x000fe20003f06270 */
[----:B------:R-:W-:Y:S02]  /*1cc0*/  IMAD R12, R3, R154, RZ ;  /* 0x0000009a030c7224 */ /* 0x000fe400078e02ff */
[----:B------:R-:W-:-:S04]  /*1cd0*/  IMAD.WIDE.U32 R10, R161, R156, R10 ;  /* 0x0000009ca10a7225 */ /* 0x000fc800078e000a */
[----:B------:R-:W-:Y:S01]  /*1ce0*/  @!P5 IMAD R3, R24, R153, R12 ;  /* 0x000000991803d224 */ /* 0x000fe200078e020c */
[----:B------:R-:W-:Y:S01]  /*1cf0*/  IADD3 R10, P3, P4, R20, R158, R10 ;  /* 0x0000009e140a7210 */ /* 0x000fe20007c7e00a */
[----:B------:R-:W-:-:S03]  /*1d00*/  IMAD.IADD R13, R13, 0x1, R11 ;  /* 0x000000010d0d7824 */ /* 0x000fc600078e020b */
[----:B------:R1:W-:Y:S01]  /*1d10*/  @!P5 STG.E.U8 desc[UR36][R4.64], R3 ;  /* 0x000000030400d986 */ /* 0x0003e2000c101124 */
[----:B------:R-:W-:Y:S08]  /*1d20*/  @P2 BRA `(.L_x_33) ;  /* 0x00000000000c2947 */ /* 0x000ff00003800000 */
[----:B--2---:R-:W1:Y:S02]  /*1d30*/  LDG.E.U8 R155, desc[UR36][R8.64+0x1] ;  /* 0x00000124089b7981 */ /* 0x004e64000c1e1100 */
[----:B-1----:R-:W-:-:S05]  /*1d40*/  PRMT R3, R155, 0x8880, RZ ;  /* 0x000088809b037816 */ /* 0x002fca00000000ff */
[----:B------:R-:W-:-:S07]  /*1d50*/  IMAD R12, R3, R154, RZ ;  /* 0x0000009a030c7224 */ /* 0x000fce00078e02ff */
.L_x_33:
[----:B------:R-:W-:Y:S05]  /*1d60*/  BSYNC B1 ;  /* 0x0000000000017941 */ /* 0x000fea0003800000 */
.L_x_32:
[C---:B------:R-:W-:Y:S01]  /*1d70*/  ISETP.LT.OR P5, PT, R0.reuse, 0x1, !P0 ;  /* 0x000000010000780c */ /* 0x040fe200047a1670 */
[----:B------:R-:W-:Y:S01]  /*1d80*/  @!P2 IMAD R25, R25, R153, R12 ;  /* 0x000000991919a224 */ /* 0x000fe200078e020c */
[----:B------:R-:W-:Y:S01]  /*1d90*/  BSSY B1, `(.L_x_34) ;  /* 0x000000a000017945 */ /* 0x000fe20003800000 */
[----:B------:R-:W-:Y:S02]  /*1da0*/  IADD3.X R11, R15, R159, R13, P3, P4 ;  /* 0x0000009f0f0b7210 */ /* 0x000fe40001fe840d */
[C---:B------:R-:W-:Y:S01]  /*1db0*/  ISETP.LT.OR P3, PT, R0.reuse, 0x2, !P0 ;  /* 0x000000020000780c */ /* 0x040fe20004761670 */
[----:B------:R3:W-:Y:S01]  /*1dc0*/  @!P2 STG.E.U8 desc[UR36][R4.64+0x1], R25 ;  /* 0x000001190400a986 */ /* 0x0007e2000c101124 */
[C---:B------:R-:W-:Y:S02]  /*1dd0*/  ISETP.LT.OR P4, PT, R0.reuse, 0x9, !P1 ;  /* 0x000000090000780c */ /* 0x040fe40004f81670 */
[----:B------:R-:W-:-:S04]  /*1de0*/  ISETP.LT.OR P2, PT, R0, 0xa, !P1 ;  /* 0x0000000a0000780c */ /* 0x000fc80004f41670 */
[----:B------:R-:W-:Y:S09]  /*1df0*/  @P5 BRA `(.L_x_35) ;  /* 0x00000000000c5947 */ /* 0x000ff20003800000 */
[----:B--2---:R-:W1:Y:S02]  /*1e00*/  LDG.E.U8 R155, desc[UR36][R10.64] ;  /* 0x000000240a9b7981 */ /* 0x004e64000c1e1100 */
[----:B-1----:R-:W-:-:S05]  /*1e10*/  PRMT R3, R155, 0x8880, RZ ;  /* 0x000088809b037816 */ /* 0x002fca00000000ff */
[----:B------:R-:W-:-:S07]  /*1e20*/  IMAD R12, R3, R154, RZ ;  /* 0x0000009a030c7224 */ /* 0x000fce00078e02ff */
.L_x_35:
[----:B------:R-:W-:Y:S05]  /*1e30*/  BSYNC B1 ;  /* 0x0000000000017941 */ /* 0x000fea0003800000 */
.L_x_34:
[----:B-1----:R-:W-:Y:S01]  /*1e40*/  @!P5 IMAD R3, R26, R153, R12 ;  /* 0x000000991a03d224 */ /* 0x002fe200078e020c */
[----:B------:R-:W-:Y:S04]  /*1e50*/  BSSY B1, `(.L_x_36) ;  /* 0x0000006000017945 */ /* 0x000fe80003800000 */
[----:B------:R1:W-:Y:S01]  /*1e60*/  @!P5 STG.E.U8 desc[UR36][R6.64], R3 ;  /* 0x000000030600d986 */ /* 0x0003e2000c101124 */
[----:B------:R-:W-:Y:S05]  /*1e70*/  @P3 BRA `(.L_x_37) ;  /* 0x00000000000c3947 */ /* 0x000fea0003800000 */
[----:B--2---:R-:W1:Y:S02]  /*1e80*/  LDG.E.U8 R155, desc[UR36][R10.64+0x1] ;  /* 0x000001240a9b7981 */ /* 0x004e64000c1e1100 */
[----:B-1----:R-:W-:-:S05]  /*1e90*/  PRMT R3, R155, 0x8880, RZ ;  /* 0x000088809b037816 */ /* 0x002fca00000000ff */
[----:B------:R-:W-:-:S07]  /*1ea0*/  IMAD R12, R3, R154, RZ ;  /* 0x0000009a030c7224 */ /* 0x000fce00078e02ff */
.L_x_37:
[----:B------:R-:W-:Y:S05]  /*1eb0*/  BSYNC B1 ;  /* 0x0000000000017941 */ /* 0x000fea0003800000 */
.L_x_36:
[----:B------:R-:W-:Y:S01]  /*1ec0*/  @!P3 IMAD R27, R27, R153, R12 ;  /* 0x000000991b1bb224 */ /* 0x000fe200078e020c */
[----:B------:R-:W-:Y:S04]  /*1ed0*/  BSSY B1, `(.L_x_38) ;  /* 0x0000006000017945 */ /* 0x000fe80003800000 */
[----:B------:R4:W-:Y:S01]  /*1ee0*/  @!P3 STG.E.U8 desc[UR36][R6.64+0x1], R27 ;  /* 0x0000011b0600b986 */ /* 0x0009e2000c101124 */
[----:B------:R-:W-:Y:S05]  /*1ef0*/  @P4 BRA `(.L_x_39) ;  /* 0x00000000000c4947 */ /* 0x000fea0003800000 */
[----:B--2---:R-:W1:Y:S02]  /*1f00*/  LDG.E.U8 R155, desc[UR36][R8.64+0x8] ;  /* 0x00000824089b7981 */ /* 0x004e64000c1e1100 */
[----:B-1----:R-:W-:-:S05]  /*1f10*/  PRMT R3, R155, 0x8880, RZ ;  /* 0x000088809b037816 */ /* 0x002fca00000000ff */
[----:B------:R-:W-:-:S07]  /*1f20*/  IMAD R12, R3, R154, RZ ;  /* 0x0000009a030c7224 */ /* 0x000fce00078e02ff */
.L_x_39:
[----:B------:R-:W-:Y:S05]  /*1f30*/  BSYNC B1 ;  /* 0x0000000000017941 */ /* 0x000fea0003800000 */
.L_x_38:
[----:B-1----:R-:W-:Y:S01]  /*1f40*/  @!P4 IMAD R3, R28, R153, R12 ;  /* 0x000000991c03c224 */ /* 0x002fe200078e020c */
[----:B------:R-:W-:Y:S04]  /*1f50*/  BSSY B1, `(.L_x_40) ;  /* 0x0000006000017945 */ /* 0x000fe80003800000 */
[----:B------:R1:W-:Y:S01]  /*1f60*/  @!P4 STG.E.U8 desc[UR36][R4.64+0x8], R3 ;  /* 0x000008030400c986 */ /* 0x0003e2000c101124 */
[----:B------:R-:W-:Y:S05]  /*1f70*/  @P2 BRA `(.L_x_41) ;  /* 0x00000000000c2947 */ /* 0x000fea0003800000 */
[----:B--2---:R-:W1:Y:S02]  /*1f80*/  LDG.E.U8 R155, desc[UR36][R8.64+0x9] ;  /* 0x00000924089b7981 */ /* 0x004e64000c1e1100 */
[----:B-1----:R-:W-:-:S05]  /*1f90*/  PRMT R3, R155, 0x8880, RZ ;  /* 0x000088809b037816 */ /* 0x002fca00000000ff */
[----:B------:R-:W-:-:S07]  /*1fa0*/  IMAD R12, R3, R154, RZ ;  /* 0x0000009a030c7224 */ /* 0x000fce00078e02ff */
.L_x_41:
[----:B------:R-:W-:Y:S05]  /*1fb0*/  BSYNC B1 ;  /* 0x0000000000017941 */ /* 0x000fea0003800000 */
.L_x_40:
[C---:B------:R-:W-:Y:S01]  /*1fc0*/  ISETP.LT.OR P4, PT, R0.reuse, 0x9, !P0 ;  /* 0x000000090000780c */ /* 0x040fe20004781670 */
[----:B------:R-:W-:Y:S01]  /*1fd0*/  @!P2 IMAD R29, R29, R153, R12 ;  /* 0x000000991d1da224 */ /* 0x000fe200078e020c */
[----:B------:R-:W-:Y:S01]  /*1fe0*/  BSSY B1, `(.L_x_42) ;  /* 0x0000009000017945 */ /* 0x000fe20003800000 */
[C---:B------:R-:W-:Y:S02]  /*1ff0*/  ISETP.LT.OR P3, PT, R0.reuse, 0xa, !P0 ;  /* 0x0000000a0000780c */ /* 0x040fe40004761670 */
[C---:B------:R-:W-:Y:S01]  /*2000*/  ISETP.LT.OR P5, PT, R0.reuse, 0x11, !P1 ;  /* 0x000000110000780c */ /* 0x040fe20004fa1670 */
[----:B------:R0:W-:Y:S01]  /*2010*/  @!P2 STG.E.U8 desc[UR36][R4.64+0x9], R29 ;  /* 0x0000091d0400a986 */ /* 0x0001e2000c101124 */
[----:B------:R-:W-:-:S06]  /*2020*/  ISETP.LT.OR P2, PT, R0, 0x12, !P1 ;  /* 0x000000120000780c */ /* 0x000fcc0004f41670 */
[----:B------:R-:W-:Y:S07]  /*2030*/  @P4 BRA `(.L_x_43) ;  /* 0x00000000000c4947 */ /* 0x000fee0003800000 */
[----:B--2---:R-:W1:Y:S02]  /*2040*/  LDG.E.U8 R155, desc[UR36][R10.64+0x8] ;  /* 0x000008240a9b7981 */ /* 0x004e64000c1e1100 */
[----:B-1----:R-:W-:-:S05]  /*2050*/  PRMT R3, R155, 0x8880, RZ ;  /* 0x000088809b037816 */ /* 0x002fca00000000ff */
[----:B------:R-:W-:-:S07]  /*2060*/  IMAD R12, R3, R154, RZ ;  /* 0x0000009a030c7224 */ /* 0x000fce00078e02ff */
.L_x_43:
[----:B------:R-:W-:Y:S05]  /*2070*/  BSYNC B1 ;  /* 0x0000000000017941 */ /* 0x000fea0003800000 */
.L_x_42:
[----:B-1----:R-:W-:Y:S01]  /*2080*/  @!P4 IMAD R3, R30, R153, R12 ;  /* 0x000000991e03c224 */ /* 0x002fe200078e020c */
[----:B------:R-:W-:Y:S04]  /*2090*/  BSSY B1, `(.L_x_44) ;  /* 0x0000006000017945 */ /* 0x000fe80003800000 */
[----:B------:R1:W-:Y:S01]  /*20a0*/  @!P4 STG.E.U8 desc[UR36][R6.64+0x8], R3 ;  /* 0x000008030600c986 */ /* 0x0003e2000c101124 */
[----:B------:R-:W-:Y:S05]  /*20b0*/  @P3 BRA `(.L_x_45) ;  /* 0x00000000000c3947 */ /* 0x000fea0003800000 */
[----:B--2---:R-:W1:Y:S02]  /*20c0*/  LDG.E.U8 R155, desc[UR36][R10.64+0x9] ;  /* 0x000009240a9b7981 */ /* 0x004e64000c1e1100 */
[----:B-1----:R-:W-:-:S05]  /*20d0*/  PRMT R3, R155, 0x8880, RZ ;  /* 0x000088809b037816 */ /* 0x002fca00000000ff */
[----:B------:R-:W-:-:S07]  /*20e0*/  IMAD R12, R3, R154, RZ ;  /* 0x0000009a030c7224 */ /* 0x000fce00078e02ff */
.L_x_45:
[----:B------:R-:W-:Y:S05]  /*20f0*/  BSYNC B1 ;  /* 0x0000000000017941 */ /* 0x000fea0003800000 */
.L_x_44:
[----:B------:R-:W-:Y:S01]  /*2100*/  @!P3 IMAD R31, R31, R153, R12 ;  /* 0x000000991f1fb224 */ /* 0x000fe200078e020c */
[----:B------:R-:W-:Y:S04]  /*2110*/  BSSY B1, `(.L_x_46) ;  /* 0x0000006000017945 */ /* 0x000fe80003800000 */
[----:B------:R0:W-:Y:S01]  /*2120*/  @!P3 STG.E.U8 desc[UR36][R6.64+0x9], R31 ;  /* 0x0000091f0600b986 */ /* 0x0001e2000c101124 */
[----:B------:R-:W-:Y:S05]  /*2130*/  @P5 BRA `(.L_x_47) ;  /* 0x00000000000c5947 */ /* 0x000fea0003800000 */
[----:B--2---:R-:W1:Y:S02]  /*2140*/  LDG.E.U8 R155, desc[UR36][R8.64+0x10] ;  /* 0x00001024089b7981 */ /* 0x004e64000c1e1100 */
[----:B-1----:R-:W-:-:S05]  /*2150*/  PRMT R3, R155, 0x8880, RZ ;  /* 0x000088809b037816 */ /* 0x002fca00000000ff */
[----:B------:R-:W-:-:S07]  /*2160*/  IMAD R12, R3, R154, RZ ;  /* 0x0000009a030c7224 */ /* 0x000fce00078e02ff */
.L_x_47:
[----:B------:R-:W-:Y:S05]  /*2170*/  BSYNC B1 ;  /* 0x0000000000017941 */ /* 0x000fea0003800000 */
.L_x_46:
[----:B-1----:R-:W-:Y:S01]  /*2180*/  @!P5 IMAD R3, R32, R153, R12 ;  /* 0x000000992003d224 */ /* 0x002fe200078e020c */
[----:B------:R-:W-:Y:S04]  /*2190*/  BSSY B1, `(.L_x_48) ;  /* 0x0000006000017945 */ /* 0x000fe80003800000 */
[----:B------:R1:W-:Y:S01]  /*21a0*/  @!P5 STG.E.U8 desc[UR36][R4.64+0x10], R3 ;  /* 0x000010030400d986 */ /* 0x0003e2000c101124 */
[----:B------:R-:W-:Y:S05]  /*21b0*/  @P2 BRA `(.L_x_49) ;  /* 0x00000000000c2947 */ /* 0x000fea0003800000 */
[----:B--2---:R-:W1:Y:S02]  /*21c0*/  LDG.E.U8 R155, desc[UR36][R8.64+0x11] ;  /* 0x00001124089b7981 */ /* 0x004e64000c1e1100 */
[----:B-1----:R-:W-:-:S05]  /*21d0*/  PRMT R3, R155, 0x8880, RZ ;  /* 0x000088809b037816 */ /* 0x002fca00000000ff */
[----:B------:R-:W-:-:S07]  /*21e0*/  IMAD R12, R3, R154, RZ ;  /* 0x0000009a030c7224 */ /* 0x000fce00078e02ff */
.L_x_49:
[----:B------:R-:W-:Y:S05]  /*21f0*/  BSYNC B1 ;  /* 0x0000000000017941 */ /* 0x000fea0003800000 */
.L_x_48:
        /* <DEDUP_REMOVED lines=11> */
.L_x_51:
[----:B------:R-:W-:Y:S05]  /*22b0*/  BSYNC B1 ;  /* 0x0000000000017941 */ /* 0x000fea0003800000 */
.L_x_50:
[----:B-1----:R-:W-:Y:S01]  /*22c0*/  @!P4 IMAD R3, R34, R153, R12 ;  /* 0x000000992203c224 */ /* 0x002fe200078e020c */
[----:B------:R-:W-:Y:S04]  /*22d0*/  BSSY B1, `(.L_x_52) ;  /* 0x0000006000017945 */ /* 0x000fe80003800000 */
[----:B------:R1:W-:Y:S01]  /*22e0*/  @!P4 STG.E.U8 desc[UR36][R6.64+0x10], R3 ;  /* 0x000010030600c986 */ /* 0x0003e2000c101124 */
[----:B------:R-:W-:Y:S05]  /*22f0*/  @P3 BRA `(.L_x_53) ;  /* 0x00000000000c3947 */ /* 0x000fea0003800000 */
[----:B--2---:R-:W1:Y:S02]  /*2300*/  LDG.E.U8 R155, desc[UR36][R10.64+0x11] ;  /* 0x000011240a9b7981 */ /* 0x004e64000c1e1100 */
[----:B-1----:R-:W-:-:S05]  /*2310*/  PRMT R3, R155, 0x8880, RZ ;  /* 0x000088809b037816 */ /* 0x002fca00000000ff */
[----:B------:R-:W-:-:S07]  /*2320*/  IMAD R12, R3, R154, RZ ;  /* 0x0000009a030c7224 */ /* 0x000fce00078e02ff */
.L_x_53:
[----:B------:R-:W-:Y:S05]  /*2330*/  BSYNC B1 ;  /* 0x0000000000017941 */ /* 0x000fea0003800000 */
.L_x_52:
[----:B------:R-:W-:Y:S01]  /*2340*/  @!P3 IMAD R35, R35, R153, R12 ;  /* 0x000000992323b224 */ /* 0x000fe200078e020c */
[----:B------:R-:W-:Y:S04]  /*2350*/  BSSY B1, `(.L_x_54) ;  /* 0x0000006000017945 */ /* 0x000fe80003800000 */
[----:B------:R0:W-:Y:S01]  /*2360*/  @!P3 STG.E.U8 desc[UR36][R6.64+0x11], R35 ;  /* 0x000011230600b986 */ /* 0x0001e2000c101124 */
[----:B------:R-:W-:Y:S05]  /*2370*/  @P5 BRA `(.L_x_55) ;  /* 0x00000000000c5947 */ /* 0x000fea0003800000 */
[----:B--2---:R-:W1:Y:S02]  /*2380*/  LDG.E.U8 R155, desc[UR36][R8.64+0x18] ;  /* 0x00001824089b7981 */ /* 0x004e64000c1e1100 */
[----:B-1----:R-:W-:-:S05]  /*2390*/  PRMT R3, R155, 0x8880, RZ ;  /* 0x000088809b037816 */ /* 0x002fca00000000ff */
[----:B------:R-:W-:-:S07]  /*23a0*/  IMAD R12, R3, R154, RZ ;  /* 0x0000009a030c7224 */ /* 0x000fce00078e02ff */
.L_x_55:
[----:B------:R-:W-:Y:S05]  /*23b0*/  BSYNC B1 ;  /* 0x0000000000017941 */ /* 0x000fea0003800000 */
.L_x_54:
[----:B-1----:R-:W-:Y:S01]  /*23c0*/  @!P5 IMAD R3, R36, R153, R12 ;  /* 0x000000992403d224 */ /* 0x002fe200078e020c */
[----:B------:R-:W-:Y:S04]  /*23d0*/  BSSY B1, `(.L_x_56) ;  /* 0x0000006000017945 */ /* 0x000fe80003800000 */
[----:B------:R1:W-:Y:S01]  /*23e0*/  @!P5 STG.E.U8 desc[UR36][R4.64+0x18], R3 ;  /* 0x000018030400d986 */ /* 0x0003e2000c101124 */
[----:B------:R-:W-:Y:S05]  /*23f0*/  @P2 BRA `(.L_x_57) ;  /* 0x00000000000c2947 */ /* 0x000fea0003800000 */
[----:B--2---:R-:W1:Y:S02]  /*2400*/  LDG.E.U8 R155, desc[UR36][R8.64+0x19] ;  /* 0x00001924089b7981 */ /* 0x004e64000c1e1100 */
[----:B-1----:R-:W-:-:S05]  /*2410*/  PRMT R3, R155, 0x8880, RZ ;  /* 0x000088809b037816 */ /* 0x002fca00000000ff */
[----:B------:R-:W-:-:S07]  /*2420*/  IMAD R12, R3, R154, RZ ;  /* 0x0000009a030c7224 */ /* 0x000fce00078e02ff */
.L_x_57:
[----:B------:R-:W-:Y:S05]  /*2430*/  BSYNC B1 ;  /* 0x0000000000017941 */ /* 0x000fea0003800000 */
.L_x_56:
        /* <DEDUP_REMOVED lines=11> */
.L_x_59:
[----:B------:R-:W-:Y:S05]  /*24f0*/  BSYNC B1 ;  /* 0x0000000000017941 */ /* 0x000fea0003800000 */
.L_x_58:
[----:B-1----:R-:W-:Y:S01]  /*2500*/  @!P4 IMAD R3, R38, R153, R12 ;  /* 0x000000992603c224 */ /* 0x002fe200078e020c */
[----:B------:R-:W-:Y:S04]  /*2510*/  BSSY B1, `(.L_x_60) ;  /* 0x0000006000017945 */ /* 0x000fe80003800000 */
[----:B------:R1:W-:Y:S01]  /*2520*/  @!P4 STG.E.U8 desc[UR36][R6.64+0x18], R3 ;  /* 0x000018030600c986 */ /* 0x0003e2000c101124 */
[----:B------:R-:W-:Y:S05]  /*2530*/  @P3 BRA `(.L_x_61) ;  /* 0x00000000000c3947 */ /* 0x000fea0003800000 */
[----:B--2---:R-:W1:Y:S02]  /*2540*/  LDG.E.U8 R155, desc[UR36][R10.64+0x19] ;  /* 0x000019240a9b7981 */ /* 0x004e64000c1e1100 */
[----:B-1----:R-:W-:-:S05]  /*2550*/  PRMT R3, R155, 0x8880, RZ ;  /* 0x000088809b037816 */ /* 0x002fca00000000ff */
[----:B------:R-:W-:-:S07]  /*2560*/  IMAD R12, R3, R154, RZ ;  /* 0x0000009a030c7224 */ /* 0x000fce00078e02ff */
.L_x_61:
[----:B------:R-:W-:Y:S05]  /*2570*/  BSYNC B1 ;  /* 0x0000000000017941 */ /* 0x000fea0003800000 */
.L_x_60:
[----:B------:R-:W-:Y:S01]  /*2580*/  @!P3 IMAD R39, R39, R153, R12 ;  /* 0x000000992727b224 */ /* 0x000fe200078e020c */
[----:B------:R-:W-:Y:S04]  /*2590*/  BSSY B1, `(.L_x_62) ;  /* 0x0000006000017945 */ /* 0x000fe80003800000 */
[----:B------:R0:W-:Y:S01]  /*25a0*/  @!P3 STG.E.U8 desc[UR36][R6.64+0x19], R39 ;  /* 0x000019270600b986 */ /* 0x0001e2000c101124 */
[----:B------:R-:W-:Y:S05]  /*25b0*/  @P5 BRA `(.L_x_63) ;  /* 0x00000000000c5947 */ /* 0x000fea0003800000 */
[----:B--2---:R-:W1:Y:S02]  /*25c0*/  LDG.E.U8 R155, desc[UR36][R8.64+0x20] ;  /* 0x00002024089b7981 */ /* 0x004e64000c1e1100 */
[----:B-1----:R-:W-:-:S05]  /*25d0*/  PRMT R3, R155, 0x8880, RZ ;  /* 0x000088809b037816 */ /* 0x002fca00000000ff */
[----:B------:R-:W-:-:S07]  /*25e0*/  IMAD R12, R3, R154, RZ ;  /* 0x0000009a030c7224 */ /* 0x000fce00078e02ff */
.L_x_63:
[----:B------:R-:W-:Y:S05]  /*25f0*/  BSYNC B1 ;  /* 0x0000000000017941 */ /* 0x000fea0003800000 */
.L_x_62:
[----:B-1----:R-:W-:Y:S01]  /*2600*/  @!P5 IMAD R3, R40, R153, R12 ;  /* 0x000000992803d224 */ /* 0x002fe200078e020c */
[----:B------:R-:W-:Y:S04]  /*2610*/  BSSY B1, `(.L_x_64) ;  /* 0x0000006000017945 */ /* 0x000fe80003800000 */
[----:B------:R1:W-:Y:S01]  /*2620*/  @!P5 STG.E.U8 desc[UR36][R4.64+0x20], R3 ;  /* 0x000020030400d986 */ /* 0x0003e2000c101124 */
[----:B------:R-:W-:Y:S05]  /*2630*/  @P2 BRA `(.L_x_65) ;  /* 0x00000000000c2947 */ /* 0x000fea0003800000 */
[----:B--2---:R-:W1:Y:S02]  /*2640*/  LDG.E.U8 R155, desc[UR36][R8.64+0x21] ;  /* 0x00002124089b7981 */ /* 0x004e64000c1e1100 */
[----:B-1----:R-:W-:-:S05]  /*2650*/  PRMT R3, R155, 0x8880, RZ ;  /* 0x000088809b037816 */ /* 0x002fca00000000ff */
[----:B------:R-:W-:-:S07]  /*2660*/  IMAD R12, R3, R154, RZ ;  /* 0x0000009a030c7224 */ /* 0x000fce00078e02ff */
.L_x_65:
[----:B------:R-:W-:Y:S05]  /*2670*/  BSYNC B1 ;  /* 0x0000000000017941 */ /* 0x000fea0003800000 */
.L_x_64:
        /* <DEDUP_REMOVED lines=11> */
.L_x_67:
[----:B------:R-:W-:Y:S05]  /*2730*/  BSYNC B1 ;  /* 0x0000000000017941 */ /* 0x000fea0003800000 */
.L_x_66:
[----:B-1----:R-:W-:Y:S01]  /*2740*/  @!P4 IMAD R3, R42, R153, R12 ;  /* 0x000000992a03c224 */ /* 0x002fe200078e020c */
[----:B------:R-:W-:Y:S04]  /*2750*/  BSSY B1, `(.L_x_68) ;  /* 0x0000006000017945 */ /* 0x000fe80003800000 */
[----:B------:R1:W-:Y:S01]  /*2760*/  @!P4 STG.E.U8 desc[UR36][R6.64+0x20], R3 ;  /* 0x000020030600c986 */ /* 0x0003e2000c101124 */
[----:B------:R-:W-:Y:S05]  /*2770*/  @P3 BRA `(.L_x_69) ;  /* 0x00000000000c3947 */ /* 0x000fea0003800000 */
[----:B--2---:R-:W1:Y:S02]  /*2780*/  LDG.E.U8 R155, desc[UR36][R10.64+0x21] ;  /* 0x000021240a9b7981 */ /* 0x004e64000c1e1100 */
[----:B-1----:R-:W-:-:S05]  /*2790*/  PRMT R3, R155, 0x8880, RZ ;  /* 0x000088809b037816 */ /* 0x002fca00000000ff */
[----:B------:R-:W-:-:S07]  /*27a0*/  IMAD R12, R3, R154, RZ ;  /* 0x0000009a030c7224 */ /* 0x000fce00078e02ff */
.L_x_69:
[----:B------:R-:W-:Y:S05]  /*27b0*/  BSYNC B1 ;  /* 0x0000000000017941 */ /* 0x000fea0003800000 */
.L_x_68:
[----:B------:R-:W-:Y:S01]  /*27c0*/  @!P3 IMAD R43, R43, R153, R12 ;  /* 0x000000992b2bb224 */ /* 0x000fe200078e020c */
[----:B------:R-:W-:Y:S04]  /*27d0*/  BSSY B1, `(.L_x_70) ;  /* 0x0000006000017945 */ /* 0x000fe80003800000 */
[----:B------:R0:W-:Y:S01]  /*27e0*/  @!P3 STG.E.U8 desc[UR36][R6.64+0x21], R43 ;  /* 0x0000212b0600b986 */ /* 0x0001e2000c101124 */
[----:B------:R-:W-:Y:S05]  /*27f0*/  @P5 BRA `(.L_x_71) ;  /* 0x00000000000c5947 */ /* 0x000fea0003800000 */
[----:B--2---:R-:W1:Y:S02]  /*2800*/  LDG.E.U8 R155, desc[UR36][R8.64+0x28] ;  /* 0x00002824089b7981 */ /* 0x004e64000c1e1100 */
[----:B-1----:R-:W-:-:S05]  /*2810*/  PRMT R3, R155, 0x8880, RZ ;  /* 0x000088809b037816 */ /* 0x002fca00000000ff */
[----:B------:R-:W-:-:S07]  /*2820*/  IMAD R12, R3, R154, RZ ;  /* 0x0000009a030c7224 */ /* 0x000fce00078e02ff */
.L_x_71:
[----:B------:R-:W-:Y:S05]  /*2830*/  BSYNC B1 ;  /* 0x0000000000017941 */ /* 0x000fea0003800000 */
.L_x_70:
[----:B-1----:R-:W-:Y:S01]  /*2840*/  @!P5 IMAD R3, R44, R153, R12 ;  /* 0x000000992c03d224 */ /* 0x002fe200078e020c */
[----:B------:R-:W-:Y:S04]  /*2850*/  BSSY B1, `(.L_x_72) ;  /* 0x0000006000017945 */ /* 0x000fe80003800000 */
[----:B------:R1:W-:Y:S01]  /*2860*/  @!P5 STG.E.U8 desc[UR36][R4.64+0x28], R3 ;  /* 0x000028030400d986 */ /* 0x0003e2000c101124 */
[----:B------:R-:W-:Y:S05]  /*2870*/  @P2 BRA `(.L_x_73) ;  /* 0x00000000000c2947 */ /* 0x000fea0003800000 */
[----:B--2---:R-:W1:Y:S02]  /*2880*/  LDG.E.U8 R155, desc[UR36][R8.64+0x29] ;  /* 0x00002924089b7981 */ /* 0x004e64000c1e1100 */
[----:B-1----:R-:W-:-:S05]  /*2890*/  PRMT R3, R155, 0x8880, RZ ;  /* 0x000088809b037816 */ /* 0x002fca00000000ff */
[----:B------:R-:W-:-:S07]  /*28a0*/  IMAD R12, R3, R154, RZ ;  /* 0x0000009a030c7224 */ /* 0x000fce00078e02ff */
.L_x_73:
[----:B------:R-:W-:Y:S05]  /*28b0*/  BSYNC B1 ;  /* 0x0000000000017941 */ /* 0x000fea0003800000 */
.L_x_72:
        /* <DEDUP_REMOVED lines=11> */
.L_x_75:
[----:B------:R-:W-:Y:S05]  /*2970*/  BSYNC B1 ;  /* 0x0000000000017941 */ /* 0x000fea0003800000 */
.L_x_74:
[----:B-1----:R-:W-:Y:S01]  /*2980*/  @!P4 IMAD R3, R46, R153, R12 ;  /* 0x000000992e03c224 */ /* 0x002fe200078e020c */
[----:B------:R-:W-:Y:S04]  /*2990*/  BSSY B1, `(.L_x_76) ;  /* 0x0000006000017945 */ /* 0x000fe80003800000 */
[----:B------:R1:W-:Y:S01]  /*29a0*/  @!P4 STG.E.U8 desc[UR36][R6.64+0x28], R3 ;  /* 0x000028030600c986 */ /* 0x0003e2000c101124 */
[----:B------:R-:W-:Y:S05]  /*29b0*/  @P3 BRA `(.L_x_77) ;  /* 0x00000000000c3947 */ /* 0x000fea0003800000 */
[----:B--2---:R-:W1:Y:S02]  /*29c0*/  LDG.E.U8 R155, desc[UR36][R10.64+0x29] ;  /* 0x000029240a9b7981 */ /* 0x004e64000c1e1100 */
[----:B-1----:R-:W-:-:S05]  /*29d0*/  PRMT R3, R155, 0x8880, RZ ;  /* 0x000088809b037816 */ /* 0x002fca00000000ff */
[----:B------:R-:W-:-:S07]  /*29e0*/  IMAD R12, R3, R154, RZ ;  /* 0x0000009a030c7224 */ /* 0x000fce00078e02ff */
.L_x_77:
[----:B------:R-:W-:Y:S05]  /*29f0*/  BSYNC B1 ;  /* 0x0000000000017941 */ /* 0x000fea0003800000 */
.L_x_76:
[----:B------:R-:W-:Y:S01]  /*2a00*/  @!P3 IMAD R47, R47, R153, R12 ;  /* 0x000000992f2fb224 */ /* 0x000fe200078e020c */
[----:B------:R-:W-:Y:S04]  /*2a10*/  BSSY B1, `(.L_x_78) ;  /* 0x0000006000017945 */ /* 0x000fe80003800000 */
[----:B------:R0:W-:Y:S01]  /*2a20*/  @!P3 STG.E.U8 desc[UR36][R6.64+0x29], R47 ;  /* 0x0000292f0600b986 */ /* 0x0001e2000c101124 */
[----:B------:R-:W-:Y:S05]  /*2a30*/  @P5 BRA `(.L_x_79) ;  /* 0x00000000000c5947 */ /* 0x000fea0003800000 */
[----:B--2---:R-:W1:Y:S02]  /*2a40*/  LDG.E.U8 R155, desc[UR36][R8.64+0x30] ;  /* 0x00003024089b7981 */ /* 0x004e64000c1e1100 */
[----:B-1----:R-:W-:-:S05]  /*2a50*/  PRMT R3, R155, 0x8880, RZ ;  /* 0x000088809b037816 */ /* 0x002fca00000000ff */
[----:B------:R-:W-:-:S07]  /*2a60*/  IMAD R12, R3, R154, RZ ;  /* 0x0000009a030c7224 */ /* 0x000fce00078e02ff */
.L_x_79:
[----:B------:R-:W-:Y:S05]  /*2a70*/  BSYNC B1 ;  /* 0x0000000000017941 */ /* 0x000fea0003800000 */
.L_x_78:
[----:B-1----:R-:W-:Y:S01]  /*2a80*/  @!P5 IMAD R3, R48, R153, R12 ;  /* 0x000000993003d224 */ /* 0x002fe200078e020c */
[----:B------:R-:W-:Y:S04]  /*2a90*/  BSSY B1, `(.L_x_80) ;  /* 0x0000006000017945 */ /* 0x000fe80003800000 */
[----:B------:R1:W-:Y:S01]  /*2aa0*/  @!P5 STG.E.U8 desc[UR36][R4.64+0x30], R3 ;  /* 0x000030030400d986 */ /* 0x0003e2000c101124 */
[----:B------:R-:W-:Y:S05]  /*2ab0*/  @P2 BRA `(.L_x_81) ;  /* 0x00000000000c2947 */ /* 0x000fea0003800000 */
[----:B--2---:R-:W1:Y:S02]  /*2ac0*/  LDG.E.U8 R155, desc[UR36][R8.64+0x31] ;  /* 0x00003124089b7981 */ /* 0x004e64000c1e1100 */
[----:B-1----:R-:W-:-:S05]  /*2ad0*/  PRMT R3, R155, 0x8880, RZ ;  /* 0x000088809b037816 */ /* 0x002fca00000000ff */
[----:B------:R-:W-:-:S07]  /*2ae0*/  IMAD R12, R3, R154, RZ ;  /* 0x0000009a030c7224 */ /* 0x000fce00078e02ff */
.L_x_81:
[----:B------:R-:W-:Y:S05]  /*2af0*/  BSYNC B1 ;  /* 0x0000000000017941 */ /* 0x000fea0003800000 */
.L_x_80:
        /* <DEDUP_REMOVED lines=11> */
.L_x_83:
[----:B------:R-:W-:Y:S05]  /*2bb0*/  BSYNC B1 ;  /* 0x0000000000017941 */ /* 0x000fea0003800000 */
.L_x_82:
[----:B-1----:R-:W-:Y:S01]  /*2bc0*/  @!P4 IMAD R3, R50, R153, R12 ;  /* 0x000000993203c224 */ /* 0x002fe200078e020c */
[----:B------:R-:W-:Y:S04]  /*2bd0*/  BSSY B1, `(.L_x_84) ;  /* 0x0000006000017945 */ /* 0x000fe80003800000 */
[----:B------:R1:W-:Y:S01]  /*2be0*/  @!P4 STG.E.U8 desc[UR36][R6.64+0x30], R3 ;  /* 0x000030030600c986 */ /* 0x0003e2000c101124 */
[----:B------:R-:W-:Y:S05]  /*2bf0*/  @P3 BRA `(.L_x_85) ;  /* 0x00000000000c3947 */ /* 0x000fea0003800000 */
[----:B--2---:R-:W1:Y:S02]  /*2c00*/  LDG.E.U8 R155, desc[UR36][R10.64+0x31] ;  /* 0x000031240a9b7981 */ /* 0x004e64000c1e1100 */
[----:B-1----:R-:W-:-:S05]  /*2c10*/  PRMT R3, R155, 0x8880, RZ ;  /* 0x000088809b037816 */ /* 0x002fca00000000ff */
[----:B------:R-:W-:-:S07]  /*2c20*/  IMAD R12, R3, R154, RZ ;  /* 0x0000009a030c7224 */ /* 0x000fce00078e02ff */
.L_x_85:
[----:B------:R-:W-:Y:S05]  /*2c30*/  BSYNC B1 ;  /* 0x0000000000017941 */ /* 0x000fea0003800000 */
.L_x_84:
[----:B------:R-:W-:Y:S01]  /*2c40*/  @!P3 IMAD R51, R51, R153, R12 ;  /* 0x000000993333b224 */ /* 0x000fe200078e020c */
[----:B------:R-:W-:Y:S04]  /*2c50*/  BSSY B1, `(.L_x_86) ;  /* 0x0000006000017945 */ /* 0x000fe80003800000 */
[----:B------:R0:W-:Y:S01]  /*2c60*/  @!P3 STG.E.U8 desc[UR36][R6.64+0x31], R51 ;  /* 0x000031330600b986 */ /* 0x0001e2000c101124 */
[----:B------:R-:W-:Y:S05]  /*2c70*/  @P5 BRA `(.L_x_87) ;  /* 0x00000000000c5947 */ /* 0x000fea0003800000 */
[----:B--2---:R-:W1:Y:S02]  /*2c80*/  LDG.E.U8 R155, desc[UR36][R8.64+0x38] ;  /* 0x00003824089b7981 */ /* 0x004e64000c1e1100 */
[----:B-1----:R-:W-:-:S05]  /*2c90*/  PRMT R3, R155, 0x8880, RZ ;  /* 0x000088809b037816 */ /* 0x002fca00000000ff */
[----:B------:R-:W-:-:S07]  /*2ca0*/  IMAD R12, R3, R154, RZ ;  /* 0x0000009a030c7224 */ /* 0x000fce00078e02ff */
.L_x_87:
[----:B------:R-:W-:Y:S05]  /*2cb0*/  BSYNC B1 ;  /* 0x0000000000017941 */ /* 0x000fea0003800000 */
.L_x_86:
[----:B-1----:R-:W-:Y:S01]  /*2cc0*/  @!P5 IMAD R3, R52, R153, R12 ;  /* 0x000000993403d224 */ /* 0x002fe200078e020c */
[----:B------:R-:W-:Y:S04]  /*2cd0*/  BSSY B1, `(.L_x_88) ;  /* 0x0000006000017945 */ /* 0x000fe80003800000 */
[----:B------:R1:W-:Y:S01]  /*2ce0*/  @!P5 STG.E.U8 desc[UR36][R4.64+0x38], R3 ;  /* 0x000038030400d986 */ /* 0x0003e2000c101124 */
[----:B------:R-:W-:Y:S05]  /*2cf0*/  @P2 BRA `(.L_x_89) ;  /* 0x00000000000c2947 */ /* 0x000fea0003800000 */
[----:B--2---:R-:W1:Y:S02]  /*2d00*/  LDG.E.U8 R155, desc[UR36][R8.64+0x39] ;  /* 0x00003924089b7981 */ /* 0x004e64000c1e1100 */
[----:B-1----:R-:W-:-:S05]  /*2d10*/  PRMT R3, R155, 0x8880, RZ ;  /* 0x000088809b037816 */ /* 0x002fca00000000ff */
[----:B------:R-:W-:-:S07]  /*2d20*/  IMAD R12, R3, R154, RZ ;  /* 0x0000009a030c7224 */ /* 0x000fce00078e02ff */
.L_x_89:
[----:B------:R-:W-:Y:S05]  /*2d30*/  BSYNC B1 ;  /* 0x0000000000017941 */ /* 0x000fea0003800000 */
.L_x_88:
        /* <DEDUP_REMOVED lines=11> */
.L_x_91:
[----:B------:R-:W-:Y:S05]  /*2df0*/  BSYNC B1 ;  /* 0x0000000000017941 */ /* 0x000fea0003800000 */
.L_x_90:
[----:B-1----:R-:W-:Y:S01]  /*2e00*/  @!P4 IMAD R3, R54, R153, R12 ;  /* 0x000000993603c224 */ /* 0x002fe200078e020c */
[----:B------:R-:W-:Y:S04]  /*2e10*/  BSSY B1, `(.L_x_92) ;  /* 0x0000006000017945 */ /* 0x000fe80003800000 */
[----:B------:R1:W-:Y:S01]  /*2e20*/  @!P4 STG.E.U8 desc[UR36][R6.64+0x38], R3 ;  /* 0x000038030600c986 */ /* 0x0003e2000c101124 */
[----:B------:R-:W-:Y:S05]  /*2e30*/  @P3 BRA `(.L_x_93) ;  /* 0x00000000000c3947 */ /* 0x000fea0003800000 */
[----:B--2---:R-:W1:Y:S02]  /*2e40*/  LDG.E.U8 R155, desc[UR36][R10.64+0x39] ;  /* 0x000039240a9b7981 */ /* 0x004e64000c1e1100 */
[----:B-1----:R-:W-:-:S05]  /*2e50*/  PRMT R3, R155, 0x8880, RZ ;  /* 0x000088809b037816 */ /* 0x002fca00000000ff */
[----:B------:R-:W-:-:S07]  /*2e60*/  IMAD R12, R3, R154, RZ ;  /* 0x0000009a030c7224 */ /* 0x000fce00078e02ff */
.L_x_93:
[----:B------:R-:W-:Y:S05]  /*2e70*/  BSYNC B1 ;  /* 0x0000000000017941 */ /* 0x000fea0003800000 */
.L_x_92:
[----:B------:R-:W-:Y:S01]  /*2e80*/  @!P3 IMAD R55, R55, R153, R12 ;  /* 0x000000993737b224 */ /* 0x000fe200078e020c */
[----:B------:R-:W-:Y:S04]  /*2e90*/  BSSY B1, `(.L_x_94) ;  /* 0x0000006000017945 */ /* 0x000fe80003800000 */
[----:B------:R0:W-:Y:S01]  /*2ea0*/  @!P3 STG.E.U8 desc[UR36][R6.64+0x39], R55 ;  /* 0x000039370600b986 */ /* 0x0001e2000c101124 */
[----:B------:R-:W-:Y:S05]  /*2eb0*/  @P5 BRA `(.L_x_95) ;  /* 0x00000000000c5947 */ /* 0x000fea0003800000 */
[----:B--2---:R-:W1:Y:S02]  /*2ec0*/  LDG.E.U8 R155, desc[UR36][R8.64+0x40] ;  /* 0x00004024089b7981 */ /* 0x004e64000c1e1100 */
[----:B-1----:R-:W-:-:S05]  /*2ed0*/  PRMT R3, R155, 0x8880, RZ ;  /* 0x000088809b037816 */ /* 0x002fca00000000ff */
[----:B------:R-:W-:-:S07]  /*2ee0*/  IMAD R12, R3, R154, RZ ;  /* 0x0000009a030c7224 */ /* 0x000fce00078e02ff */
.L_x_95:
[----:B------:R-:W-:Y:S05]  /*2ef0*/  BSYNC B1 ;  /* 0x0000000000017941 */ /* 0x000fea0003800000 */
.L_x_94:
[----:B-1----:R-:W-:Y:S01]  /*2f00*/  @!P5 IMAD R3, R56, R153, R12 ;  /* 0x000000993803d224 */ /* 0x002fe200078e020c */
[----:B------:R-:W-:Y:S04]  /*2f10*/  BSSY B1, `(.L_x_96) ;  /* 0x0000006000017945 */ /* 0x000fe80003800000 */
[----:B------:R1:W-:Y:S01]  /*2f20*/  @!P5 STG.E.U8 desc[UR36][R4.64+0x40], R3 ;  /* 0x000040030400d986 */ /* 0x0003e2000c101124 */
[----:B------:R-:W-:Y:S05]  /*2f30*/  @P2 BRA `(.L_x_97) ;  /* 0x00000000000c2947 */ /* 0x000fea0003800000 */
[----:B--2---:R-:W1:Y:S02]  /*2f40*/  LDG.E.U8 R155, desc[UR36][R8.64+0x41] ;  /* 0x00004124089b7981 */ /* 0x004e64000c1e1100 */
[----:B-1----:R-:W-:-:S05]  /*2f50*/  PRMT R3, R155, 0x8880, RZ ;  /* 0x000088809b037816 */ /* 0x002fca00000000ff */
[----:B------:R-:W-:-:S07]  /*2f60*/  IMAD R12, R3, R154, RZ ;  /* 0x0000009a030c7224 */ /* 0x000fce00078e02ff */
.L_x_97:
[----:B------:R-:W-:Y:S05]  /*2f70*/  BSYNC B1 ;  /* 0x0000000000017941 */ /* 0x000fea0003800000 */
.L_x_96:
        /* <DEDUP_REMOVED lines=11> */
.L_x_99:
[----:B------:R-:W-:Y:S05]  /*3030*/  BSYNC B1 ;  /* 0x0000000000017941 */ /* 0x000fea0003800000 */
.L_x_98:
[----:B-1----:R-:W-:Y:S01]  /*3040*/  @!P4 IMAD R3, R58, R153, R12 ;  /* 0x000000993a03c224 */ /* 0x002fe200078e020c */
[----:B------:R-:W-:Y:S04]  /*3050*/  BSSY B1, `(.L_x_100) ;  /* 0x0000006000017945 */ /* 0x000fe80003800000 */
[----:B------:R1:W-:Y:S01]  /*3060*/  @!P4 STG.E.U8 desc[UR36][R6.64+0x40], R3 ;  /* 0x000040030600c986 */ /* 0x0003e2000c101124 */
[----:B------:R-:W-:Y:S05]  /*3070*/  @P3 BRA `(.L_x_101) ;  /* 0x00000000000c3947 */ /* 0x000fea0003800000 */
[----:B--2---:R-:W1:Y:S02]  /*3080*/  LDG.E.U8 R155, desc[UR36][R10.64+0x41] ;  /* 0x000041240a9b7981 */ /* 0x004e64000c1e1100 */
[----:B-1----:R-:W-:-:S05]  /*3090*/  PRMT R3, R155, 0x8880, RZ ;  /* 0x000088809b037816 */ /* 0x002fca00000000ff */
[----:B------:R-:W-:-:S07]  /*30a0*/  IMAD R12, R3, R154, RZ ;  /* 0x0000009a030c7224 */ /* 0x000fce00078e02ff */
.L_x_101:
[----:B------:R-:W-:Y:S05]  /*30b0*/  BSYNC B1 ;  /* 0x0000000000017941 */ /* 0x000fea0003800000 */
.L_x_100:
[----:B------:R-:W-:Y:S01]  /*30c0*/  @!P3 IMAD R59, R59, R153, R12 ;  /* 0x000000993b3bb224 */ /* 0x000fe200078e020c */
[----:B------:R-:W-:Y:S04]  /*30d0*/  BSSY B1, `(.L_x_102) ;  /* 0x0000006000017945 */ /* 0x000fe80003800000 */
[----:B------:R0:W-:Y:S01]  /*30e0*/  @!P3 STG.E.U8 desc[UR36][R6.64+0x41], R59 ;  /* 0x0000413b0600b986 */ /* 0x0001e2000c101124 */
[----:B------:R-:W-:Y:S05]  /*30f0*/  @P5 BRA `(.L_x_103) ;  /* 0x00000000000c5947 */ /* 0x000fea0003800000 */
[----:B--2---:R-:W1:Y:S02]  /*3100*/  LDG.E.U8 R155, desc[UR36][R8.64+0x48] ;  /* 0x00004824089b7981 */ /* 0x004e64000c1e1100 */
[----:B-1----:R-:W-:-:S05]  /*3110*/  PRMT R3, R155, 0x8880, RZ ;  /* 0x000088809b037816 */ /* 0x002fca00000000ff */
[----:B------:R-:W-:-:S07]  /*3120*/  IMAD R12, R3, R154, RZ ;  /* 0x0000009a030c7224 */ /* 0x000fce00078e02ff */
.L_x_103:
[----:B------:R-:W-:Y:S05]  /*3130*/  BSYNC B1 ;  /* 0x0000000000017941 */ /* 0x000fea0003800000 */
.L_x_102:
[----:B-1----:R-:W-:Y:S01]  /*3140*/  @!P5 IMAD R3, R60, R153, R12 ;  /* 0x000000993c03d224 */ /* 0x002fe200078e020c */
[----:B------:R-:W-:Y:S04]  /*3150*/  BSSY B1, `(.L_x_104) ;  /* 0x0000006000017945 */ /* 0x000fe80003800000 */
[----:B------:R1:W-:Y:S01]  /*3160*/  @!P5 STG.E.U8 desc[UR36][R4.64+0x48], R3 ;  /* 0x000048030400d986 */ /* 0x0003e2000c101124 */
[----:B------:R-:W-:Y:S05]  /*3170*/  @P2 BRA `(.L_x_105) ;  /* 0x00000000000c2947 */ /* 0x000fea0003800000 */
[----:B--2---:R-:W1:Y:S02]  /*3180*/  LDG.E.U8 R155, desc[UR36][R8.64+0x49] ;  /* 0x00004924089b7981 */ /* 0x004e64000c1e1100 */
[----:B-1----:R-:W-:-:S05]  /*3190*/  PRMT R3, R155, 0x8880, RZ ;  /* 0x000088809b037816 */ /* 0x002fca00000000ff */
[----:B------:R-:W-:-:S07]  /*31a0*/  IMAD R12, R3, R154, RZ ;  /* 0x0000009a030c7224 */ /* 0x000fce00078e02ff */
.L_x_105:
[----:B------:R-:W-:Y:S05]  /*31b0*/  BSYNC B1 ;  /* 0x0000000000017941 */ /* 0x000fea0003800000 */
.L_x_104:
        /* <DEDUP_REMOVED lines=11> */
.L_x_107:
[----:B------:R-:W-:Y:S05]  /*3270*/  BSYNC B1 ;  /* 0x0000000000017941 */ /* 0x000fea0003800000 */
.L_x_106:
[----:B-1----:R-:W-:Y:S01]  /*3280*/  @!P4 IMAD R3, R62, R153, R12 ;  /* 0x000000993e03c224 */ /* 0x002fe200078e020c */
[----:B------:R-:W-:Y:S04]  /*3290*/  BSSY B1, `(.L_x_108) ;  /* 0x0000006000017945 */ /* 0x000fe80003800000 */
[----:B------:R1:W-:Y:S01]  /*32a0*/  @!P4 STG.E.U8 desc[UR36][R6.64+0x48], R3 ;  /* 0x000048030600c986 */ /* 0x0003e2000c101124 */
[----:B------:R-:W-:Y:S05]  /*32b0*/  @P3 BRA `(.L_x_109) ;  /* 0x00000000000c3947 */ /* 0x000fea0003800000 */
[----:B--2---:R-:W1:Y:S02]  /*32c0*/  LDG.E.U8 R155, desc[UR36][R10.64+0x49] ;  /* 0x000049240a9b7981 */ /* 0x004e64000c1e1100 */
[----:B-1----:R-:W-:-:S05]  /*32d0*/  PRMT R3, R155, 0x8880, RZ ;  /* 0x000088809b037816 */ /* 0x002fca00000000ff */
[----:B------:R-:W-:-:S07]  /*32e0*/  IMAD R12, R3, R154, RZ ;  /* 0x0000009a030c7224 */ /* 0x000fce00078e02ff */
.L_x_109:
[----:B------:R-:W-:Y:S05]  /*32f0*/  BSYNC B1 ;  /* 0x0000000000017941 */ /* 0x000fea0003800000 */
.L_x_108:
[----:B------:R-:W-:Y:S01]  /*3300*/  @!P3 IMAD R63, R63, R153, R12 ;  /* 0x000000993f3fb224 */ /* 0x000fe200078e020c */
[----:B------:R-:W-:Y:S04]  /*3310*/  BSSY B1, `(.L_x_110) ;  /* 0x0000006000017945 */ /* 0x000fe80003800000 */
[----:B------:R0:W-:Y:S01]  /*3320*/  @!P3 STG.E.U8 desc[UR36][R6.64+0x49], R63 ;  /* 0x0000493f0600b986 */ /* 0x0001e2000c101124 */
[----:B------:R-:W-:Y:S05]  /*3330*/  @P5 BRA `(.L_x_111) ;  /* 0x00000000000c5947 */ /* 0x000fea0003800000 */
[----:B--2---:R-:W1:Y:S02]  /*3340*/  LDG.E.U8 R155, desc[UR36][R8.64+0x50] ;  /* 0x00005024089b7981 */ /* 0x004e64000c1e1100 */
[----:B-1----:R-:W-:-:S05]  /*3350*/  PRMT R3, R155, 0x8880, RZ ;  /* 0x000088809b037816 */ /* 0x002fca00000000ff */
[----:B------:R-:W-:-:S07]  /*3360*/  IMAD R12, R3, R154, RZ ;  /* 0x0000009a030c7224 */ /* 0x000fce00078e02ff */
.L_x_111:
[----:B------:R-:W-:Y:S05]  /*3370*/  BSYNC B1 ;  /* 0x0000000000017941 */ /* 0x000fea0003800000 */
.L_x_110:
[----:B-1----:R-:W-:Y:S01]  /*3380*/  @!P5 IMAD R3, R64, R153, R12 ;  /* 0x000000994003d224 */ /* 0x002fe200078e020c */
[----:B------:R-:W-:Y:S04]  /*3390*/  BSSY B1, `(.L_x_112) ;  /* 0x0000006000017945 */ /* 0x000fe80003800000 */
[----:B------:R1:W-:Y:S01]  /*33a0*/  @!P5 STG.E.U8 desc[UR36][R4.64+0x50], R3 ;  /* 0x000050030400d986 */ /* 0x0003e2000c101124 */
[----:B------:R-:W-:Y:S05]  /*33b0*/  @P2 BRA `(.L_x_113) ;  /* 0x00000000000c2947 */ /* 0x000fea0003800000 */
[----:B--2---:R-:W1:Y:S02]  /*33c0*/  LDG.E.U8 R155, desc[UR36][R8.64+0x51] ;  /* 0x00005124089b7981 */ /* 0x004e64000c1e1100 */
[----:B-1----:R-:W-:-:S05]  /*33d0*/  PRMT R3, R155, 0x8880, RZ ;  /* 0x000088809b037816 */ /* 0x002fca00000000ff */
[----:B------:R-:W-:-:S07]  /*33e0*/  IMAD R12, R3, R154, RZ ;  /* 0x0000009a030c7224 */ /* 0x000fce00078e02ff */
.L_x_113:
[----:B------:R-:W-:Y:S05]  /*33f0*/  BSYNC B1 ;  /* 0x0000000000017941 */ /* 0x000fea0003800000 */
.L_x_112:
        /* <DEDUP_REMOVED lines=11> */
.L_x_115:
[----:B------:R-:W-:Y:S05]  /*34b0*/  BSYNC B1 ;  /* 0x0000000000017941 */ /* 0x000fea0003800000 */
.L_x_114:
[----:B-1----:R-:W-:Y:S01]  /*34c0*/  @!P4 IMAD R3, R66, R153, R12 ;  /* 0x000000994203c224 */ /* 0x002fe200078e020c */
[----:B------:R-:W-:Y:S04]  /*34d0*/  BSSY B1, `(.L_x_116) ;  /* 0x0000006000017945 */ /* 0x000fe80003800000 */
[----:B------:R1:W-:Y:S01]  /*34e0*/  @!P4 STG.E.U8 desc[UR36][R6.64+0x50], R3 ;  /* 0x000050030600c986 */ /* 0x0003e2000c101124 */
[----:B------:R-:W-:Y:S05]  /*34f0*/  @P3 BRA `(.L_x_117) ;  /* 0x00000000000c3947 */ /* 0x000fea0003800000 */
[----:B--2---:R-:W1:Y:S02]  /*3500*/  LDG.E.U8 R155, desc[UR36][R10.64+0x51] ;  /* 0x000051240a9b7981 */ /* 0x004e64000c1e1100 */
[----:B-1----:R-:W-:-:S05]  /*3510*/  PRMT R3, R155, 0x8880, RZ ;  /* 0x000088809b037816 */ /* 0x002fca00000000ff */
[----:B------:R-:W-:-:S07]  /*3520*/  IMAD R12, R3, R154, RZ ;  /* 0x0000009a030c7224 */ /* 0x000fce00078e02ff */
.L_x_117:
[----:B------:R-:W-:Y:S05]  /*3530*/  BSYNC B1 ;  /* 0x0000000000017941 */ /* 0x000fea0003800000 */
.L_x_116:
[----:B------:R-:W-:Y:S01]  /*3540*/  @!P3 IMAD R67, R67, R153, R12 ;  /* 0x000000994343b224 */ /* 0x000fe200078e020c */
[----:B------:R-:W-:Y:S04]  /*3550*/  BSSY B1, `(.L_x_118) ;  /* 0x0000006000017945 */ /* 0x000fe80003800000 */
[----:B------:R0:W-:Y:S01]  /*3560*/  @!P3 STG.E.U8 desc[UR36][R6.64+0x51], R67 ;  /* 0x000051430600b986 */ /* 0x0001e2000c101124 */
[----:B------:R-:W-:Y:S05]  /*3570*/  @P5 BRA `(.L_x_119) ;  /* 0x00000000000c5947 */ /* 0x000fea0003800000 */
[----:B--2---:R-:W1:Y:S02]  /*3580*/  LDG.E.U8 R155, desc[UR36][R8.64+0x58] ;  /* 0x00005824089b7981 */ /* 0x004e64000c1e1100 */
[----:B-1----:R-:W-:-:S05]  /*3590*/  PRMT R3, R155, 0x8880, RZ ;  /* 0x000088809b037816 */ /* 0x002fca00000000ff */
[----:B------:R-:W-:-:S07]  /*35a0*/  IMAD R12, R3, R154, RZ ;  /* 0x0000009a030c7224 */ /* 0x000fce00078e02ff */
.L_x_119:
[----:B------:R-:W-:Y:S05]  /*35b0*/  BSYNC B1 ;  /* 0x0000000000017941 */ /* 0x000fea0003800000 */
.L_x_118:
[----:B-1----:R-:W-:Y:S01]  /*35c0*/  @!P5 IMAD R3, R68, R153, R12 ;  /* 0x000000994403d224 */ /* 0x002fe200078e020c */
[----:B------:R-:W-:Y:S04]  /*35d0*/  BSSY B1, `(.L_x_120) ;  /* 0x0000006000017945 */ /* 0x000fe80003800000 */
[----:B------:R1:W-:Y:S01]  /*35e0*/  @!P5 STG.E.U8 desc[UR36][R4.64+0x58], R3 ;  /* 0x000058030400d986 */ /* 0x0003e2000c101124 */
[----:B------:R-:W-:Y:S05]  /*35f0*/  @P2 BRA `(.L_x_121) ;  /* 0x00000000000c2947 */ /* 0x000fea0003800000 */
[----:B--2---:R-:W1:Y:S02]  /*3600*/  LDG.E.U8 R155, desc[UR36][R8.64+0x59] ;  /* 0x00005924089b7981 */ /* 0x004e64000c1e1100 */
[----:B-1----:R-:W-:-:S05]  /*3610*/  PRMT R3, R155, 0x8880, RZ ;  /* 0x000088809b037816 */ /* 0x002fca00000000ff */
[----:B------:R-:W-:-:S07]  /*3620*/  IMAD R12, R3, R154, RZ ;  /* 0x0000009a030c7224 */ /* 0x000fce00078e02ff */
.L_x_121:
[----:B------:R-:W-:Y:S05]  /*3630*/  BSYNC B1 ;  /* 0x0000000000017941 */ /* 0x000fea0003800000 */
.L_x_120:
        /* <DEDUP_REMOVED lines=11> */
.L_x_123:
[----:B------:R-:W-:Y:S05]  /*36f0*/  BSYNC B1 ;  /* 0x0000000000017941 */ /* 0x000fea0003800000 */
.L_x_122:
[----:B-1----:R-:W-:Y:S01]  /*3700*/  @!P4 IMAD R3, R70, R153, R12 ;  /* 0x000000994603c224 */ /* 0x002fe200078e020c */
[----:B------:R-:W-:Y:S04]  /*3710*/  BSSY B1, `(.L_x_124) ;  /* 0x0000006000017945 */ /* 0x000fe80003800000 */
[----:B------:R1:W-:Y:S01]  /*3720*/  @!P4 STG.E.U8 desc[UR36][R6.64+0x58], R3 ;  /* 0x000058030600c986 */ /* 0x0003e2000c101124 */
[----:B------:R-:W-:Y:S05]  /*3730*/  @P3 BRA `(.L_x_125) ;  /* 0x00000000000c3947 */ /* 0x000fea0003800000 */
[----:B--2---:R-:W1:Y:S02]  /*3740*/  LDG.E.U8 R155, desc[UR36][R10.64+0x59] ;  /* 0x000059240a9b7981 */ /* 0x004e64000c1e1100 */
[----:B-1----:R-:W-:-:S05]  /*3750*/  PRMT R3, R155, 0x8880, RZ ;  /* 0x000088809b037816 */ /* 0x002fca00000000ff */
[----:B------:R-:W-:-:S07]  /*3760*/  IMAD R12, R3, R154, RZ ;  /* 0x0000009a030c7224 */ /* 0x000fce00078e02ff */
.L_x_125:
[----:B------:R-:W-:Y:S05]  /*3770*/  BSYNC B1 ;  /* 0x0000000000017941 */ /* 0x000fea0003800000 */
.L_x_124:
[----:B------:R-:W-:Y:S01]  /*3780*/  @!P3 IMAD R71, R71, R153, R12 ;  /* 0x000000994747b224 */ /* 0x000fe200078e020c */
[----:B------:R-:W-:Y:S04]  /*3790*/  BSSY B1, `(.L_x_126) ;  /* 0x0000006000017945 */ /* 0x000fe80003800000 */
[----:B------:R0:W-:Y:S01]  /*37a0*/  @!P3 STG.E.U8 desc[UR36][R6.64+0x59], R71 ;  /* 0x000059470600b986 */ /* 0x0001e2000c101124 */
[----:B------:R-:W-:Y:S05]  /*37b0*/  @P5 BRA `(.L_x_127) ;  /* 0x00000000000c5947 */ /* 0x000fea0003800000 */
[----:B--2---:R-:W1:Y:S02]  /*37c0*/  LDG.E.U8 R155, desc[UR36][R8.64+0x60] ;  /* 0x00006024089b7981 */ /* 0x004e64000c1e1100 */
[----:B-1----:R-:W-:-:S05]  /*37d0*/  PRMT R3, R155, 0x8880, RZ ;  /* 0x000088809b037816 */ /* 0x002fca00000000ff */
[----:B------:R-:W-:-:S07]  /*37e0*/  IMAD R12, R3, R154, RZ ;  /* 0x0000009a030c7224 */ /* 0x000fce00078e02ff */
.L_x_127:
[----:B------:R-:W-:Y:S05]  /*37f0*/  BSYNC B1 ;  /* 0x0000000000017941 */ /* 0x000fea0003800000 */
.L_x_126:
[----:B-1----:R-:W-:Y:S01]  /*3800*/  @!P5 IMAD R3, R72, R153, R12 ;  /* 0x000000994803d224 */ /* 0x002fe200078e020c */
[----:B------:R-:W-:Y:S04]  /*3810*/  BSSY B1, `(.L_x_128) ;  /* 0x0000006000017945 */ /* 0x000fe80003800000 */
[----:B------:R1:W-:Y:S01]  /*3820*/  @!P5 STG.E.U8 desc[UR36][R4.64+0x60], R3 ;  /* 0x000060030400d986 */ /* 0x0003e2000c101124 */
[----:B------:R-:W-:Y:S05]  /*3830*/  @P2 BRA `(.L_x_129) ;  /* 0x00000000000c2947 */ /* 0x000fea0003800000 */
[----:B--2---:R-:W1:Y:S02]  /*3840*/  LDG.E.U8 R155, desc[UR36][R8.64+0x61] ;  /* 0x00006124089b7981 */ /* 0x004e64000c1e1100 */
[----:B-1----:R-:W-:-:S05]  /*3850*/  PRMT R3, R155, 0x8880, RZ ;  /* 0x000088809b037816 */ /* 0x002fca00000000ff */
[----:B------:R-:W-:-:S07]  /*3860*/  IMAD R12, R3, R154, RZ ;  /* 0x0000009a030c7224 */ /* 0x000fce00078e02ff */
.L_x_129:
[----:B------:R-:W-:Y:S05]  /*3870*/  BSYNC B1 ;  /* 0x0000000000017941 */ /* 0x000fea0003800000 */
.L_x_128:
        /* <DEDUP_REMOVED lines=11> */
.L_x_131:
[----:B------:R-:W-:Y:S05]  /*3930*/  BSYNC B1 ;  /* 0x0000000000017941 */ /* 0x000fea0003800000 */
.L_x_130:
[----:B-1----:R-:W-:Y:S01]  /*3940*/  @!P4 IMAD R3, R74, R153, R12 ;  /* 0x000000994a03c224 */ /* 0x002fe200078e020c */
[----:B------:R-:W-:Y:S04]  /*3950*/  BSSY B1, `(.L_x_132) ;  /* 0x0000006000017945 */ /* 0x000fe80003800000 */
[----:B------:R1:W-:Y:S01]  /*3960*/  @!P4 STG.E.U8 desc[UR36][R6.64+0x60], R3 ;  /* 0x000060030600c986 */ /* 0x0003e2000c101124 */
[----:B------:R-:W-:Y:S05]  /*3970*/  @P3 BRA `(.L_x_133) ;  /* 0x00000000000c3947 */ /* 0x000fea0003800000 */
[----:B--2---:R-:W1:Y:S02]  /*3980*/  LDG.E.U8 R155, desc[UR36][R10.64+0x61] ;  /* 0x000061240a9b7981 */ /* 0x004e64000c1e1100 */
[----:B-1----:R-:W-:-:S05]  /*3990*/  PRMT R3, R155, 0x8880, RZ ;  /* 0x000088809b037816 */ /* 0x002fca00000000ff */
[----:B------:R-:W-:-:S07]  /*39a0*/  IMAD R12, R3, R154, RZ ;  /* 0x0000009a030c7224 */ /* 0x000fce00078e02ff */
.L_x_133:
[----:B------:R-:W-:Y:S05]  /*39b0*/  BSYNC B1 ;  /* 0x0000000000017941 */ /* 0x000fea0003800000 */
.L_x_132:
[----:B------:R-:W-:Y:S01]  /*39c0*/  @!P3 IMAD R75, R75, R153, R12 ;  /* 0x000000994b4bb224 */ /* 0x000fe200078e020c */
[----:B------:R-:W-:Y:S04]  /*39d0*/  BSSY B1, `(.L_x_134) ;  /* 0x0000006000017945 */ /* 0x000fe80003800000 */
[----:B------:R0:W-:Y:S01]  /*39e0*/  @!P3 STG.E.U8 desc[UR36][R6.64+0x61], R75 ;  /* 0x0000614b0600b986 */ /* 0x0001e2000c101124 */
[----:B------:R-:W-:Y:S05]  /*39f0*/  @P5 BRA `(.L_x_135) ;  /* 0x00000000000c5947 */ /* 0x000fea0003800000 */
[----:B--2---:R-:W1:Y:S02]  /*3a00*/  LDG.E.U8 R155, desc[UR36][R8.64+0x68] ;  /* 0x00006824089b7981 */ /* 0x004e64000c1e1100 */
[----:B-1----:R-:W-:-:S05]  /*3a10*/  PRMT R3, R155, 0x8880, RZ ;  /* 0x000088809b037816 */ /* 0x002fca00000000ff */
[----:B------:R-:W-:-:S07]  /*3a20*/  IMAD R12, R3, R154, RZ ;  /* 0x0000009a030c7224 */ /* 0x000fce00078e02ff */
.L_x_135:
[----:B------:R-:W-:Y:S05]  /*3a30*/  BSYNC B1 ;  /* 0x0000000000017941 */ /* 0x000fea0003800000 */
.L_x_134:
[----:B-1----:R-:W-:Y:S01]  /*3a40*/  @!P5 IMAD R3, R76, R153, R12 ;  /* 0x000000994c03d224 */ /* 0x002fe200078e020c */
[----:B------:R-:W-:Y:S04]  /*3a50*/  BSSY B1, `(.L_x_136) ;  /* 0x0000006000017945 */ /* 0x000fe80003800000 */
[----:B------:R1:W-:Y:S01]  /*3a60*/  @!P5 STG.E.U8 desc[UR36][R4.64+0x68], R3 ;  /* 0x000068030400d986 */ /* 0x0003e2000c101124 */
[----:B------:R-:W-:Y:S05]  /*3a70*/  @P2 BRA `(.L_x_137) ;  /* 0x00000000000c2947 */ /* 0x000fea0003800000 */
[----:B--2---:R-:W1:Y:S02]  /*3a80*/  LDG.E.U8 R155, desc[UR36][R8.64+0x69] ;  /* 0x00006924089b7981 */ /* 0x004e64000c1e1100 */
[----:B-1----:R-:W-:-:S05]  /*3a90*/  PRMT R3, R155, 0x8880, RZ ;  /* 0x000088809b037816 */ /* 0x002fca00000000ff */
[----:B------:R-:W-:-:S07]  /*3aa0*/  IMAD R12, R3, R154, RZ ;  /* 0x0000009a030c7224 */ /* 0x000fce00078e02ff */
.L_x_137:
[----:B------:R-:W-:Y:S05]  /*3ab0*/  BSYNC B1 ;  /* 0x0000000000017941 */ /* 0x000fea0003800000 */
.L_x_136:
        /* <DEDUP_REMOVED lines=11> */
.L_x_139:
[----:B------:R-:W-:Y:S05]  /*3b70*/  BSYNC B1 ;  /* 0x0000000000017941 */ /* 0x000fea0003800000 */
.L_x_138:
[----:B-1----:R-:W-:Y:S01]  /*3b80*/  @!P4 IMAD R3, R78, R153, R12 ;  /* 0x000000994e03c224 */ /* 0x002fe200078e020c */
[----:B------:R-:W-:Y:S04]  /*3b90*/  BSSY B1, `(.L_x_140) ;  /* 0x0000006000017945 */ /* 0x000fe80003800000 */
[----:B------:R1:W-:Y:S01]  /*3ba0*/  @!P4 STG.E.U8 desc[UR36][R6.64+0x68], R3 ;  /* 0x000068030600c986 */ /* 0x0003e2000c101124 */
[----:B------:R-:W-:Y:S05]  /*3bb0*/  @P3 BRA `(.L_x_141) ;  /* 0x00000000000c3947 */ /* 0x000fea0003800000 */
[----:B--2---:R-:W1:Y:S02]  /*3bc0*/  LDG.E.U8 R155, desc[UR36][R10.64+0x69] ;  /* 0x000069240a9b7981 */ /* 0x004e64000c1e1100 */
[----:B-1----:R-:W-:-:S05]  /*3bd0*/  PRMT R3, R155, 0x8880, RZ ;  /* 0x000088809b037816 */ /* 0x002fca00000000ff */
[----:B------:R-:W-:-:S07]  /*3be0*/  IMAD R12, R3, R154, RZ ;  /* 0x0000009a030c7224 */ /* 0x000fce00078e02ff */
.L_x_141:
[----:B------:R-:W-:Y:S05]  /*3bf0*/  BSYNC B1 ;  /* 0x0000000000017941 */ /* 0x000fea0003800000 */
.L_x_140:
[----:B------:R-:W-:Y:S01]  /*3c00*/  @!P3 IMAD R79, R79, R153, R12 ;  /* 0x000000994f4fb224 */ /* 0x000fe200078e020c */
[----:B------:R-:W-:Y:S04]  /*3c10*/  BSSY B1, `(.L_x_142) ;  /* 0x0000006000017945 */ /* 0x000fe80003800000 */
[----:B------:R0:W-:Y:S01]  /*3c20*/  @!P3 STG.E.U8 desc[UR36][R6.64+0x69], R79 ;  /* 0x0000694f0600b986 */ /* 0x0001e2000c101124 */
[----:B------:R-:W-:Y:S05]  /*3c30*/  @P5 BRA `(.L_x_143) ;  /* 0x00000000000c5947 */ /* 0x000fea0003800000 */
[----:B--2---:R-:W1:Y:S02]  /*3c40*/  LDG.E.U8 R155, desc[UR36][R8.64+0x70] ;  /* 0x00007024089b7981 */ /* 0x004e64000c1e1100 */
[----:B-1----:R-:W-:-:S05]  /*3c50*/  PRMT R3, R155, 0x8880, RZ ;  /* 0x000088809b037816 */ /* 0x002fca00000000ff */
[----:B------:R-:W-:-:S07]  /*3c60*/  IMAD R12, R3, R154, RZ ;  /* 0x0000009a030c7224 */ /* 0x000fce00078e02ff */
.L_x_143:
[----:B------:R-:W-:Y:S05]  /*3c70*/  BSYNC B1 ;  /* 0x0000000000017941 */ /* 0x000fea0003800000 */
.L_x_142:
[----:B-1----:R-:W-:Y:S01]  /*3c80*/  @!P5 IMAD R3, R80, R153, R12 ;  /* 0x000000995003d224 */ /* 0x002fe200078e020c */
[----:B------:R-:W-:Y:S04]  /*3c90*/  BSSY B1, `(.L_x_144) ;  /* 0x0000006000017945 */ /* 0x000fe80003800000 */
[----:B------:R1:W-:Y:S01]  /*3ca0*/  @!P5 STG.E.U8 desc[UR36][R4.64+0x70], R3 ;  /* 0x000070030400d986 */ /* 0x0003e2000c101124 */
[----:B------:R-:W-:Y:S05]  /*3cb0*/  @P2 BRA `(.L_x_145) ;  /* 0x00000000000c2947 */ /* 0x000fea0003800000 */
[----:B--2---:R-:W1:Y:S02]  /*3cc0*/  LDG.E.U8 R155, desc[UR36][R8.64+0x71] ;  /* 0x00007124089b7981 */ /* 0x004e64000c1e1100 */
[----:B-1----:R-:W-:-:S05]  /*3cd0*/  PRMT R3, R155, 0x8880, RZ ;  /* 0x000088809b037816 */ /* 0x002fca00000000ff */
[----:B------:R-:W-:-:S07]  /*3ce0*/  IMAD R12, R3, R154, RZ ;  /* 0x0000009a030c7224 */ /* 0x000fce00078e02ff */
.L_x_145:
[----:B------:R-:W-:Y:S05]  /*3cf0*/  BSYNC B1 ;  /* 0x0000000000017941 */ /* 0x000fea0003800000 */
.L_x_144:
        /* <DEDUP_REMOVED lines=11> */
.L_x_147:
[----:B------:R-:W-:Y:S05]  /*3db0*/  BSYNC B1 ;  /* 0x0000000000017941 */ /* 0x000fea0003800000 */
.L_x_146:
[----:B-1----:R-:W-:Y:S01]  /*3dc0*/  @!P4 IMAD R3, R82, R153, R12 ;  /* 0x000000995203c224 */ /* 0x002fe200078e020c */
[----:B------:R-:W-:Y:S04]  /*3dd0*/  BSSY B1, `(.L_x_148) ;  /* 0x0000006000017945 */ /* 0x000fe80003800000 */
[----:B------:R1:W-:Y:S01]  /*3de0*/  @!P4 STG.E.U8 desc[UR36][R6.64+0x70], R3 ;  /* 0x000070030600c986 */ /* 0x0003e2000c101124 */
[----:B------:R-:W-:Y:S05]  /*3df0*/  @P3 BRA `(.L_x_149) ;  /* 0x00000000000c3947 */ /* 0x000fea0003800000 */
[----:B--2---:R-:W1:Y:S02]  /*3e00*/  LDG.E.U8 R155, desc[UR36][R10.64+0x71] ;  /* 0x000071240a9b7981 */ /* 0x004e64000c1e1100 */
[----:B-1----:R-:W-:-:S05]  /*3e10*/  PRMT R3, R155, 0x8880, RZ ;  /* 0x000088809b037816 */ /* 0x002fca00000000ff */
[----:B------:R-:W-:-:S07]  /*3e20*/  IMAD R12, R3, R154, RZ ;  /* 0x0000009a030c7224 */ /* 0x000fce00078e02ff */
.L_x_149:
[----:B------:R-:W-:Y:S05]  /*3e30*/  BSYNC B1 ;  /* 0x0000000000017941 */ /* 0x000fea0003800000 */
.L_x_148:
[----:B------:R-:W-:Y:S01]  /*3e40*/  @!P3 IMAD R83, R83, R153, R12 ;  /* 0x000000995353b224 */ /* 0x000fe200078e020c */
[----:B------:R-:W-:Y:S04]  /*3e50*/  BSSY B1, `(.L_x_150) ;  /* 0x0000006000017945 */ /* 0x000fe80003800000 */
[----:B------:R0:W-:Y:S01]  /*3e60*/  @!P3 STG.E.U8 desc[UR36][R6.64+0x71], R83 ;  /* 0x000071530600b986 */ /* 0x0001e2000c101124 */
[----:B------:R-:W-:Y:S05]  /*3e70*/  @P5 BRA `(.L_x_151) ;  /* 0x00000000000c5947 */ /* 0x000fea0003800000 */
[----:B--2---:R-:W1:Y:S02]  /*3e80*/  LDG.E.U8 R155, desc[UR36][R8.64+0x78] ;  /* 0x00007824089b7981 */ /* 0x004e64000c1e1100 */
[----:B-1----:R-:W-:-:S05]  /*3e90*/  PRMT R3, R155, 0x8880, RZ ;  /* 0x000088809b037816 */ /* 0x002fca00000000ff */
[----:B------:R-:W-:-:S07]  /*3ea0*/  IMAD R12, R3, R154, RZ ;  /* 0x0000009a030c7224 */ /* 0x000fce00078e02ff */
.L_x_151:
[----:B------:R-:W-:Y:S05]  /*3eb0*/  BSYNC B1 ;  /* 0x0000000000017941 */ /* 0x000fea0003800000 */
.L_x_150:
[----:B-1----:R-:W-:Y:S01]  /*3ec0*/  @!P5 IMAD R3, R84, R153, R12 ;  /* 0x000000995403d224 */ /* 0x002fe200078e020c */
[----:B------:R-:W-:Y:S04]  /*3ed0*/  BSSY B1, `(.L_x_152) ;  /* 0x0000006000017945 */ /* 0x000fe80003800000 */
[----:B------:R1:W-:Y:S01]  /*3ee0*/  @!P5 STG.E.U8 desc[UR36][R4.64+0x78], R3 ;  /* 0x000078030400d986 */ /* 0x0003e2000c101124 */
[----:B------:R-:W-:Y:S05]  /*3ef0*/  @P2 BRA `(.L_x_153) ;  /* 0x00000000000c2947 */ /* 0x000fea0003800000 */
[----:B--2---:R-:W1:Y:S02]  /*3f00*/  LDG.E.U8 R155, desc[UR36][R8.64+0x79] ;  /* 0x00007924089b7981 */ /* 0x004e64000c1e1100 */
[----:B-1----:R-:W-:-:S05]  /*3f10*/  PRMT R3, R155, 0x8880, RZ ;  /* 0x000088809b037816 */ /* 0x002fca00000000ff */
[----:B------:R-:W-:-:S07]  /*3f20*/  IMAD R12, R3, R154, RZ ;  /* 0x0000009a030c7224 */ /* 0x000fce00078e02ff */
.L_x_153:
[----:B------:R-:W-:Y:S05]  /*3f30*/  BSYNC B1 ;  /* 0x0000000000017941 */ /* 0x000fea0003800000 */
.L_x_152:
        /* <DEDUP_REMOVED lines=11> */
.L_x_155:
[----:B------:R-:W-:Y:S05]  /*3ff0*/  BSYNC B1 ;  /* 0x0000000000017941 */ /* 0x000fea0003800000 */
.L_x_154:
[----:B-1----:R-:W-:Y:S01]  /*4000*/  @!P4 IMAD R3, R86, R153, R12 ;  /* 0x000000995603c224 */ /* 0x002fe200078e020c */
[----:B------:R-:W-:Y:S04]  /*4010*/  BSSY B1, `(.L_x_156) ;  /* 0x0000006000017945 */ /* 0x000fe80003800000 */
[----:B------:R1:W-:Y:S01]  /*4020*/  @!P4 STG.E.U8 desc[UR36][R6.64+0x78], R3 ;  /* 0x000078030600c986 */ /* 0x0003e2000c101124 */
[----:B------:R-:W-:Y:S05]  /*4030*/  @P3 BRA `(.L_x_157) ;  /* 0x00000000000c3947 */ /* 0x000fea0003800000 */
[----:B--2---:R-:W1:Y:S02]  /*4040*/  LDG.E.U8 R155, desc[UR36][R10.64+0x79] ;  /* 0x000079240a9b7981 */ /* 0x004e64000c1e1100 */
[----:B-1----:R-:W-:-:S05]  /*4050*/  PRMT R3, R155, 0x8880, RZ ;  /* 0x000088809b037816 */ /* 0x002fca00000000ff */
[----:B------:R-:W-:-:S07]  /*4060*/  IMAD R12, R3, R154, RZ ;  /* 0x0000009a030c7224 */ /* 0x000fce00078e02ff */
.L_x_157:
[----:B------:R-:W-:Y:S05]  /*4070*/  BSYNC B1 ;  /* 0x0000000000017941 */ /* 0x000fea0003800000 */
.L_x_156:
[----:B------:R-:W-:Y:S01]  /*4080*/  @!P3 IMAD R87, R87, R153, R12 ;  /* 0x000000995757b224 */ /* 0x000fe200078e020c */
[----:B------:R-:W-:Y:S04]  /*4090*/  BSSY B1, `(.L_x_158) ;  /* 0x0000006000017945 */ /* 0x000fe80003800000 */
[----:B------:R0:W-:Y:S01]  /*40a0*/  @!P3 STG.E.U8 desc[UR36][R6.64+0x79], R87 ;  /* 0x000079570600b986 */ /* 0x0001e2000c101124 */
[----:B------:R-:W-:Y:S05]  /*40b0*/  @P5 BRA `(.L_x_159) ;  /* 0x00000000000c5947 */ /* 0x000fea0003800000 */
[----:B--2---:R-:W1:Y:S02]  /*40c0*/  LDG.E.U8 R155, desc[UR36][R8.64+0x80] ;  /* 0x00008024089b7981 */ /* 0x004e64000c1e1100 */
[----:B-1----:R-:W-:-:S05]  /*40d0*/  PRMT R3, R155, 0x8880, RZ ;  /* 0x000088809b037816 */ /* 0x002fca00000000ff */
[----:B------:R-:W-:-:S07]  /*40e0*/  IMAD R12, R3, R154, RZ ;  /* 0x0000009a030c7224 */ /* 0x000fce00078e02ff */
.L_x_159:
[----:B------:R-:W-:Y:S05]  /*40f0*/  BSYNC B1 ;  /* 0x0000000000017941 */ /* 0x000fea0003800000 */
.L_x_158:
[----:B-1----:R-:W-:Y:S01]  /*4100*/  @!P5 IMAD R3, R88, R153, R12 ;  /* 0x000000995803d224 */ /* 0x002fe200078e020c */
[----:B------:R-:W-:Y:S04]  /*4110*/  BSSY B1, `(.L_x_160) ;  /* 0x0000006000017945 */ /* 0x000fe80003800000 */
[----:B------:R1:W-:Y:S01]  /*4120*/  @!P5 STG.E.U8 desc[UR36][R4.64+0x80], R3 ;  /* 0x000080030400d986 */ /* 0x0003e2000c101124 */
[----:B------:R-:W-:Y:S05]  /*4130*/  @P2 BRA `(.L_x_161) ;  /* 0x00000000000c2947 */ /* 0x000fea0003800000 */
[----:B--2---:R-:W1:Y:S02]  /*4140*/  LDG.E.U8 R155, desc[UR36][R8.64+0x81] ;  /* 0x00008124089b7981 */ /* 0x004e64000c1e1100 */
[----:B-1----:R-:W-:-:S05]  /*4150*/  PRMT R3, R155, 0x8880, RZ ;  /* 0x000088809b037816 */ /* 0x002fca00000000ff */
[----:B------:R-:W-:-:S07]  /*4160*/  IMAD R12, R3, R154, RZ ;  /* 0x0000009a030c7224 */ /* 0x000fce00078e02ff */
.L_x_161:
[----:B------:R-:W-:Y:S05]  /*4170*/  BSYNC B1 ;  /* 0x0000000000017941 */ /* 0x000fea0003800000 */
.L_x_160:
        /* <DEDUP_REMOVED lines=11> */
.L_x_163:
[----:B------:R-:W-:Y:S05]  /*4230*/  BSYNC B1 ;  /* 0x0000000000017941 */ /* 0x000fea0003800000 */
.L_x_162:
[----:B-1----:R-:W-:Y:S01]  /*4240*/  @!P4 IMAD R3, R90, R153, R12 ;  /* 0x000000995a03c224 */ /* 0x002fe200078e020c */
[----:B------:R-:W-:Y:S04]  /*4250*/  BSSY B1, `(.L_x_164) ;  /* 0x0000006000017945 */ /* 0x000fe80003800000 */
[----:B------:R1:W-:Y:S01]  /*4260*/  @!P4 STG.E.U8 desc[UR36][R6.64+0x80], R3 ;  /* 0x000080030600c986 */ /* 0x0003e2000c101124 */
[----:B------:R-:W-:Y:S05]  /*4270*/  @P3 BRA `(.L_x_165) ;  /* 0x00000000000c3947 */ /* 0x000fea0003800000 */
[----:B--2---:R-:W1:Y:S02]  /*4280*/  LDG.E.U8 R155, desc[UR36][R10.64+0x81] ;  /* 0x000081240a9b7981 */ /* 0x004e64000c1e1100 */
[----:B-1----:R-:W-:-:S05]  /*4290*/  PRMT R3, R155, 0x8880, RZ ;  /* 0x000088809b037816 */ /* 0x002fca00000000ff */
[----:B------:R-:W-:-:S07]  /*42a0*/  IMAD R12, R3, R154, RZ ;  /* 0x0000009a030c7224 */ /* 0x000fce00078e02ff */
.L_x_165:
[----:B------:R-:W-:Y:S05]  /*42b0*/  BSYNC B1 ;  /* 0x0000000000017941 */ /* 0x000fea0003800000 */
.L_x_164:
[----:B------:R-:W-:Y:S01]  /*42c0*/  @!P3 IMAD R91, R91, R153, R12 ;  /* 0x000000995b5bb224 */ /* 0x000fe200078e020c */
[----:B------:R-:W-:Y:S04]  /*42d0*/  BSSY B1, `(.L_x_166) ;  /* 0x0000006000017945 */ /* 0x000fe80003800000 */
[----:B------:R0:W-:Y:S01]  /*42e0*/  @!P3 STG.E.U8 desc[UR36][R6.64+0x81], R91 ;  /* 0x0000815b0600b986 */ /* 0x0001e2000c101124 */
[----:B------:R-:W-:Y:S05]  /*42f0*/  @P5 BRA `(.L_x_167) ;  /* 0x00000000000c5947 */ /* 0x000fea0003800000 */
[----:B--2---:R-:W1:Y:S02]  /*4300*/  LDG.E.U8 R155, desc[UR36][R8.64+0x88] ;  /* 0x00008824089b7981 */ /* 0x004e64000c1e1100 */
[----:B-1----:R-:W-:-:S05]  /*4310*/  PRMT R3, R155, 0x8880, RZ ;  /* 0x000088809b037816 */ /* 0x002fca00000000ff */
[----:B------:R-:W-:-:S07]  /*4320*/  IMAD R12, R3, R154, RZ ;  /* 0x0000009a030c7224 */ /* 0x000fce00078e02ff */
.L_x_167:
[----:B------:R-:W-:Y:S05]  /*4330*/  BSYNC B1 ;  /* 0x0000000000017941 */ /* 0x000fea0003800000 */
.L_x_166:
[----:B-1----:R-:W-:Y:S01]  /*4340*/  @!P5 IMAD R3, R92, R153, R12 ;  /* 0x000000995c03d224 */ /* 0x002fe200078e020c */
[----:B------:R-:W-:Y:S04]  /*4350*/  BSSY B1, `(.L_x_168) ;  /* 0x0000006000017945 */ /* 0x000fe80003800000 */
[----:B------:R1:W-:Y:S01]  /*4360*/  @!P5 STG.E.U8 desc[UR36][R4.64+0x88], R3 ;  /* 0x000088030400d986 */ /* 0x0003e2000c101124 */
[----:B------:R-:W-:Y:S05]  /*4370*/  @P2 BRA `(.L_x_169) ;  /* 0x00000000000c2947 */ /* 0x000fea0003800000 */
[----:B--2---:R-:W1:Y:S02]  /*4380*/  LDG.E.U8 R155, desc[UR36][R8.64+0x89] ;  /* 0x00008924089b7981 */ /* 0x004e64000c1e1100 */
[----:B-1----:R-:W-:-:S05]  /*4390*/  PRMT R3, R155, 0x8880, RZ ;  /* 0x000088809b037816 */ /* 0x002fca00000000ff */
[----:B------:R-:W-:-:S07]  /*43a0*/  IMAD R12, R3, R154, RZ ;  /* 0x0000009a030c7224 */ /* 0x000fce00078e02ff */
.L_x_169:
[----:B------:R-:W-:Y:S05]  /*43b0*/  BSYNC B1 ;  /* 0x0000000000017941 */ /* 0x000fea0003800000 */
.L_x_168:
        /* <DEDUP_REMOVED lines=11> */
.L_x_171:
[----:B------:R-:W-:Y:S05]  /*4470*/  BSYNC B1 ;  /* 0x0000000000017941 */ /* 0x000fea0003800000 */
.L_x_170:
[----:B-1----:R-:W-:Y:S01]  /*4480*/  @!P4 IMAD R3, R94, R153, R12 ;  /* 0x000000995e03c224 */ /* 0x002fe200078e020c */
[----:B------:R-:W-:Y:S04]  /*4490*/  BSSY B1, `(.L_x_172) ;  /* 0x0000006000017945 */ /* 0x000fe80003800000 */
[----:B------:R1:W-:Y:S01]  /*44a0*/  @!P4 STG.E.U8 desc[UR36][R6.64+0x88], R3 ;  /* 0x000088030600c986 */ /* 0x0003e2000c101124 */
[----:B------:R-:W-:Y:S05]  /*44b0*/  @P3 BRA `(.L_x_173) ;  /* 0x00000000000c3947 */ /* 0x000fea0003800000 */
[----:B--2---:R-:W1:Y:S02]  /*44c0*/  LDG.E.U8 R155, desc[UR36][R10.64+0x89] ;  /* 0x000089240a9b7981 */ /* 0x004e64000c1e1100 */
[----:B-1----:R-:W-:-:S05]  /*44d0*/  PRMT R3, R155, 0x8880, RZ ;  /* 0x000088809b037816 */ /* 0x002fca00000000ff */
[----:B------:R-:W-:-:S07]  /*44e0*/  IMAD R12, R3, R154, RZ ;  /* 0x0000009a030c7224 */ /* 0x000fce00078e02ff */
.L_x_173:
[----:B------:R-:W-:Y:S05]  /*44f0*/  BSYNC B1 ;  /* 0x0000000000017941 */ /* 0x000fea0003800000 */
.L_x_172:
[----:B------:R-:W-:Y:S01]  /*4500*/  @!P3 IMAD R95, R95, R153, R12 ;  /* 0x000000995f5fb224 */ /* 0x000fe200078e020c */
[----:B------:R-:W-:Y:S04]  /*4510*/  BSSY B1, `(.L_x_174) ;  /* 0x0000006000017945 */ /* 0x000fe80003800000 */
[----:B------:R0:W-:Y:S01]  /*4520*/  @!P3 STG.E.U8 desc[UR36][R6.64+0x89], R95 ;  /* 0x0000895f0600b986 */ /* 0x0001e2000c101124 */
[----:B------:R-:W-:Y:S05]  /*4530*/  @P5 BRA `(.L_x_175) ;  /* 0x00000000000c5947 */ /* 0x000fea0003800000 */
[----:B--2---:R-:W1:Y:S02]  /*4540*/  LDG.E.U8 R155, desc[UR36][R8.64+0x90] ;  /* 0x00009024089b7981 */ /* 0x004e64000c1e1100 */
[----:B-1----:R-:W-:-:S05]  /*4550*/  PRMT R3, R155, 0x8880, RZ ;  /* 0x000088809b037816 */ /* 0x002fca00000000ff */
[----:B------:R-:W-:-:S07]  /*4560*/  IMAD R12, R3, R154, RZ ;  /* 0x0000009a030c7224 */ /* 0x000fce00078e02ff */
.L_x_175:
[----:B------:R-:W-:Y:S05]  /*4570*/  BSYNC B1 ;  /* 0x0000000000017941 */ /* 0x000fea0003800000 */
.L_x_174:
[----:B-1----:R-:W-:Y:S01]  /*4580*/  @!P5 IMAD R3, R96, R153, R12 ;  /* 0x000000996003d224 */ /* 0x002fe200078e020c */
[----:B------:R-:W-:Y:S04]  /*4590*/  BSSY B1, `(.L_x_176) ;  /* 0x0000006000017945 */ /* 0x000fe80003800000 */
[----:B------:R1:W-:Y:S01]  /*45a0*/  @!P5 STG.E.U8 desc[UR36][R4.64+0x90], R3 ;  /* 0x000090030400d986 */ /* 0x0003e2000c101124 */
[----:B------:R-:W-:Y:S05]  /*45b0*/  @P2 BRA `(.L_x_177) ;  /* 0x00000000000c2947 */ /* 0x000fea0003800000 */
[----:B--2---:R-:W1:Y:S02]  /*45c0*/  LDG.E.U8 R155, desc[UR36][R8.64+0x91] ;  /* 0x00009124089b7981 */ /* 0x004e64000c1e1100 */
[----:B-1----:R-:W-:-:S05]  /*45d0*/  PRMT R3, R155, 0x8880, RZ ;  /* 0x000088809b037816 */ /* 0x002fca00000000ff */
[----:B------:R-:W-:-:S07]  /*45e0*/  IMAD R12, R3, R154, RZ ;  /* 0x0000009a030c7224 */ /* 0x000fce00078e02ff */
.L_x_177:
[----:B------:R-:W-:Y:S05]  /*45f0*/  BSYNC B1 ;  /* 0x0000000000017941 */ /* 0x000fea0003800000 */
.L_x_176:
        /* <DEDUP_REMOVED lines=11> */
.L_x_179:
[----:B------:R-:W-:Y:S05]  /*46b0*/  BSYNC B1 ;  /* 0x0000000000017941 */ /* 0x000fea0003800000 */
.L_x_178:
[----:B-1----:R-:W-:Y:S01]  /*46c0*/  @!P4 IMAD R3, R98, R153, R12 ;  /* 0x000000996203c224 */ /* 0x002fe200078e020c */
[----:B------:R-:W-:Y:S04]  /*46d0*/  BSSY B1, `(.L_x_180) ;  /* 0x0000006000017945 */ /* 0x000fe80003800000 */
[----:B------:R1:W-:Y:S01]  /*46e0*/  @!P4 STG.E.U8 desc[UR36][R6.64+0x90], R3 ;  /* 0x000090030600c986 */ /* 0x0003e2000c101124 */
[----:B------:R-:W-:Y:S05]  /*46f0*/  @P3 BRA `(.L_x_181) ;  /* 0x00000000000c3947 */ /* 0x000fea0003800000 */
[----:B--2---:R-:W1:Y:S02]  /*4700*/  LDG.E.U8 R155, desc[UR36][R10.64+0x91] ;  /* 0x000091240a9b7981 */ /* 0x004e64000c1e1100 */
[----:B-1----:R-:W-:-:S05]  /*4710*/  PRMT R3, R155, 0x8880, RZ ;  /* 0x000088809b037816 */ /* 0x002fca00000000ff */
[----:B------:R-:W-:-:S07]  /*4720*/  IMAD R12, R3, R154, RZ ;  /* 0x0000009a030c7224 */ /* 0x000fce00078e02ff */
.L_x_181:
[----:B------:R-:W-:Y:S05]  /*4730*/  BSYNC B1 ;  /* 0x0000000000017941 */ /* 0x000fea0003800000 */
.L_x_180:
[----:B------:R-:W-:Y:S01]  /*4740*/  @!P3 IMAD R99, R99, R153, R12 ;  /* 0x000000996363b224 */ /* 0x000fe200078e020c */
[----:B------:R-:W-:Y:S04]  /*4750*/  BSSY B1, `(.L_x_182) ;  /* 0x0000006000017945 */ /* 0x000fe80003800000 */
[----:B------:R0:W-:Y:S01]  /*4760*/  @!P3 STG.E.U8 desc[UR36][R6.64+0x91], R99 ;  /* 0x000091630600b986 */ /* 0x0001e2000c101124 */
[----:B------:R-:W-:Y:S05]  /*4770*/  @P5 BRA `(.L_x_183) ;  /* 0x00000000000c5947 */ /* 0x000fea0003800000 */
[----:B--2---:R-:W1:Y:S02]  /*4780*/  LDG.E.U8 R155, desc[UR36][R8.64+0x98] ;  /* 0x00009824089b7981 */ /* 0x004e64000c1e1100 */
[----:B-1----:R-:W-:-:S05]  /*4790*/  PRMT R3, R155, 0x8880, RZ ;  /* 0x000088809b037816 */ /* 0x002fca00000000ff */
[----:B------:R-:W-:-:S07]  /*47a0*/  IMAD R12, R3, R154, RZ ;  /* 0x0000009a030c7224 */ /* 0x000fce00078e02ff */
.L_x_183:
[----:B------:R-:W-:Y:S05]  /*47b0*/  BSYNC B1 ;  /* 0x0000000000017941 */ /* 0x000fea0003800000 */
.L_x_182:
[----:B-1----:R-:W-:Y:S01]  /*47c0*/  @!P5 IMAD R3, R100, R153, R12 ;  /* 0x000000996403d224 */ /* 0x002fe200078e020c */
[----:B------:R-:W-:Y:S04]  /*47d0*/  BSSY B1, `(.L_x_184) ;  /* 0x0000006000017945 */ /* 0x000fe80003800000 */
[----:B------:R1:W-:Y:S01]  /*47e0*/  @!P5 STG.E.U8 desc[UR36][R4.64+0x98], R3 ;  /* 0x000098030400d986 */ /* 0x0003e2000c101124 */
[----:B------:R-:W-:Y:S05]  /*47f0*/  @P2 BRA `(.L_x_185) ;  /* 0x00000000000c2947 */ /* 0x000fea0003800000 */
[----:B--2---:R-:W1:Y:S02]  /*4800*/  LDG.E.U8 R155, desc[UR36][R8.64+0x99] ;  /* 0x00009924089b7981 */ /* 0x004e64000c1e1100 */
[----:B-1----:R-:W-:-:S05]  /*4810*/  PRMT R3, R155, 0x8880, RZ ;  /* 0x000088809b037816 */ /* 0x002fca00000000ff */
[----:B------:R-:W-:-:S07]  /*4820*/  IMAD R12, R3, R154, RZ ;  /* 0x0000009a030c7224 */ /* 0x000fce00078e02ff */
.L_x_185:
[----:B------:R-:W-:Y:S05]  /*4830*/  BSYNC B1 ;  /* 0x0000000000017941 */ /* 0x000fea0003800000 */
.L_x_184:
        /* <DEDUP_REMOVED lines=11> */
.L_x_187:
[----:B------:R-:W-:Y:S05]  /*48f0*/  BSYNC B1 ;  /* 0x0000000000017941 */ /* 0x000fea0003800000 */
.L_x_186:
[----:B-1----:R-:W-:Y:S01]  /*4900*/  @!P4 IMAD R3, R102, R153, R12 ;  /* 0x000000996603c224 */ /* 0x002fe200078e020c */
[----:B------:R-:W-:Y:S04]  /*4910*/  BSSY B1, `(.L_x_188) ;  /* 0x0000006000017945 */ /* 0x000fe80003800000 */
[----:B------:R1:W-:Y:S01]  /*4920*/  @!P4 STG.E.U8 desc[UR36][R6.64+0x98], R3 ;  /* 0x000098030600c986 */ /* 0x0003e2000c101124 */
[----:B------:R-:W-:Y:S05]  /*4930*/  @P3 BRA `(.L_x_189) ;  /* 0x00000000000c3947 */ /* 0x000fea0003800000 */
[----:B--2---:R-:W1:Y:S02]  /*4940*/  LDG.E.U8 R155, desc[UR36][R10.64+0x99] ;  /* 0x000099240a9b7981 */ /* 0x004e64000c1e1100 */
[----:B-1----:R-:W-:-:S05]  /*4950*/  PRMT R3, R155, 0x8880, RZ ;  /* 0x000088809b037816 */ /* 0x002fca00000000ff */
[----:B------:R-:W-:-:S07]  /*4960*/  IMAD R12, R3, R154, RZ ;  /* 0x0000009a030c7224 */ /* 0x000fce00078e02ff */
.L_x_189:
[----:B------:R-:W-:Y:S05]  /*4970*/  BSYNC B1 ;  /* 0x0000000000017941 */ /* 0x000fea0003800000 */
.L_x_188:
[----:B------:R-:W-:Y:S01]  /*4980*/  @!P3 IMAD R103, R103, R153, R12 ;  /* 0x000000996767b224 */ /* 0x000fe200078e020c */
[----:B------:R-:W-:Y:S04]  /*4990*/  BSSY B1, `(.L_x_190) ;  /* 0x0000006000017945 */ /* 0x000fe80003800000 */
[----:B------:R0:W-:Y:S01]  /*49a0*/  @!P3 STG.E.U8 desc[UR36][R6.64+0x99], R103 ;  /* 0x000099670600b986 */ /* 0x0001e2000c101124 */
[----:B------:R-:W-:Y:S05]  /*49b0*/  @P5 BRA `(.L_x_191) ;  /* 0x00000000000c5947 */ /* 0x000fea0003800000 */
[----:B--2---:R-:W1:Y:S02]  /*49c0*/  LDG.E.U8 R155, desc[UR36][R8.64+0xa0] ;  /* 0x0000a024089b7981 */ /* 0x004e64000c1e1100 */
[----:B-1----:R-:W-:-:S05]  /*49d0*/  PRMT R3, R155, 0x8880, RZ ;  /* 0x000088809b037816 */ /* 0x002fca00000000ff */
[----:B------:R-:W-:-:S07]  /*49e0*/  IMAD R12, R3, R154, RZ ;  /* 0x0000009a030c7224 */ /* 0x000fce00078e02ff */
.L_x_191:
[----:B------:R-:W-:Y:S05]  /*49f0*/  BSYNC B1 ;  /* 0x0000000000017941 */ /* 0x000fea0003800000 */
.L_x_190:
[----:B-1----:R-:W-:Y:S01]  /*4a00*/  @!P5 IMAD R3, R104, R153, R12 ;  /* 0x000000996803d224 */ /* 0x002fe200078e020c */
[----:B------:R-:W-:Y:S04]  /*4a10*/  BSSY B1, `(.L_x_192) ;  /* 0x0000006000017945 */ /* 0x000fe80003800000 */
[----:B------:R1:W-:Y:S01]  /*4a20*/  @!P5 STG.E.U8 desc[UR36][R4.64+0xa0], R3 ;  /* 0x0000a0030400d986 */ /* 0x0003e2000c101124 */
[----:B------:R-:W-:Y:S05]  /*4a30*/  @P2 BRA `(.L_x_193) ;  /* 0x00000000000c2947 */ /* 0x000fea0003800000 */
[----:B--2---:R-:W1:Y:S02]  /*4a40*/  LDG.E.U8 R155, desc[UR36][R8.64+0xa1] ;  /* 0x0000a124089b7981 */ /* 0x004e64000c1e1100 */
[----:B-1----:R-:W-:-:S05]  /*4a50*/  PRMT R3, R155, 0x8880, RZ ;  /* 0x000088809b037816 */ /* 0x002fca00000000ff */
[----:B------:R-:W-:-:S07]  /*4a60*/  IMAD R12, R3, R154, RZ ;  /* 0x0000009a030c7224 */ /* 0x000fce00078e02ff */
.L_x_193:
[----:B------:R-:W-:Y:S05]  /*4a70*/  BSYNC B1 ;  /* 0x0000000000017941 */ /* 0x000fea0003800000 */
.L_x_192:
        /* <DEDUP_REMOVED lines=11> */
.L_x_195:
[----:B------:R-:W-:Y:S05]  /*4b30*/  BSYNC B1 ;  /* 0x0000000000017941 */ /* 0x000fea0003800000 */
.L_x_194:
[----:B-1----:R-:W-:Y:S01]  /*4b40*/  @!P4 IMAD R3, R106, R153, R12 ;  /* 0x000000996a03c224 */ /* 0x002fe200078e020c */
[----:B------:R-:W-:Y:S04]  /*4b50*/  BSSY B1, `(.L_x_196) ;  /* 0x0000006000017945 */ /* 0x000fe80003800000 */
[----:B------:R1:W-:Y:S01]  /*4b60*/  @!P4 STG.E.U8 desc[UR36][R6.64+0xa0], R3 ;  /* 0x0000a0030600c986 */ /* 0x0003e2000c101124 */
[----:B------:R-:W-:Y:S05]  /*4b70*/  @P3 BRA `(.L_x_197) ;  /* 0x00000000000c3947 */ /* 0x000fea0003800000 */
[----:B--2---:R-:W1:Y:S02]  /*4b80*/  LDG.E.U8 R155, desc[UR36][R10.64+0xa1] ;  /* 0x0000a1240a9b7981 */ /* 0x004e64000c1e1100 */
[----:B-1----:R-:W-:-:S05]  /*4b90*/  PRMT R3, R155, 0x8880, RZ ;  /* 0x000088809b037816 */ /* 0x002fca00000000ff */
[----:B------:R-:W-:-:S07]  /*4ba0*/  IMAD R12, R3, R154, RZ ;  /* 0x0000009a030c7224 */ /* 0x000fce00078e02ff */
.L_x_197:
[----:B------:R-:W-:Y:S05]  /*4bb0*/  BSYNC B1 ;  /* 0x0000000000017941 */ /* 0x000fea0003800000 */
.L_x_196:
[----:B------:R-:W-:Y:S01]  /*4bc0*/  @!P3 IMAD R107, R107, R153, R12 ;  /* 0x000000996b6bb224 */ /* 0x000fe200078e020c */
[----:B------:R-:W-:Y:S04]  /*4bd0*/  BSSY B1, `(.L_x_198) ;  /* 0x0000006000017945 */ /* 0x000fe80003800000 */
[----:B------:R0:W-:Y:S01]  /*4be0*/  @!P3 STG.E.U8 desc[UR36][R6.64+0xa1], R107 ;  /* 0x0000a16b0600b986 */ /* 0x0001e2000c101124 */
[----:B------:R-:W-:Y:S05]  /*4bf0*/  @P5 BRA `(.L_x_199) ;  /* 0x00000000000c5947 */ /* 0x000fea0003800000 */
[----:B--2---:R-:W1:Y:S02]  /*4c00*/  LDG.E.U8 R155, desc[UR36][R8.64+0xa8] ;  /* 0x0000a824089b7981 */ /* 0x004e64000c1e1100 */
[----:B-1----:R-:W-:-:S05]  /*4c10*/  PRMT R3, R155, 0x8880, RZ ;  /* 0x000088809b037816 */ /* 0x002fca00000000ff */
[----:B------:R-:W-:-:S07]  /*4c20*/  IMAD R12, R3, R154, RZ ;  /* 0x0000009a030c7224 */ /* 0x000fce00078e02ff */
.L_x_199:
[----:B------:R-:W-:Y:S05]  /*4c30*/  BSYNC B1 ;  /* 0x0000000000017941 */ /* 0x000fea0003800000 */
.L_x_198:
[----:B-1----:R-:W-:Y:S01]  /*4c40*/  @!P5 IMAD R3, R108, R153, R12 ;  /* 0x000000996c03d224 */ /* 0x002fe200078e020c */
[----:B------:R-:W-:Y:S04]  /*4c50*/  BSSY B1, `(.L_x_200) ;  /* 0x0000006000017945 */ /* 0x000fe80003800000 */
[----:B------:R1:W-:Y:S01]  /*4c60*/  @!P5 STG.E.U8 desc[UR36][R4.64+0xa8], R3 ;  /* 0x0000a8030400d986 */ /* 0x0003e2000c101124 */
[----:B------:R-:W-:Y:S05]  /*4c70*/  @P2 BRA `(.L_x_201) ;  /* 0x00000000000c2947 */ /* 0x000fea0003800000 */
[----:B--2---:R-:W1:Y:S02]  /*4c80*/  LDG.E.U8 R155, desc[UR36][R8.64+0xa9] ;  /* 0x0000a924089b7981 */ /* 0x004e64000c1e1100 */
[----:B-1----:R-:W-:-:S05]  /*4c90*/  PRMT R3, R155, 0x8880, RZ ;  /* 0x000088809b037816 */ /* 0x002fca00000000ff */
[----:B------:R-:W-:-:S07]  /*4ca0*/  IMAD R12, R3, R154, RZ ;  /* 0x0000009a030c7224 */ /* 0x000fce00078e02ff */
.L_x_201:
[----:B------:R-:W-:Y:S05]  /*4cb0*/  BSYNC B1 ;  /* 0x0000000000017941 */ /* 0x000fea0003800000 */
.L_x_200:
        /* <DEDUP_REMOVED lines=11> */
.L_x_203:
[----:B------:R-:W-:Y:S05]  /*4d70*/  BSYNC B1 ;  /* 0x0000000000017941 */ /* 0x000fea0003800000 */
.L_x_202:
[----:B-1----:R-:W-:Y:S01]  /*4d80*/  @!P4 IMAD R3, R110, R153, R12 ;  /* 0x000000996e03c224 */ /* 0x002fe200078e020c */
[----:B------:R-:W-:Y:S04]  /*4d90*/  BSSY B1, `(.L_x_204) ;  /* 0x0000006000017945 */ /* 0x000fe80003800000 */
[----:B------:R1:W-:Y:S01]  /*4da0*/  @!P4 STG.E.U8 desc[UR36][R6.64+0xa8], R3 ;  /* 0x0000a8030600c986 */ /* 0x0003e2000c101124 */
[----:B------:R-:W-:Y:S05]  /*4db0*/  @P3 BRA `(.L_x_205) ;  /* 0x00000000000c3947 */ /* 0x000fea0003800000 */
[----:B--2---:R-:W1:Y:S02]  /*4dc0*/  LDG.E.U8 R155, desc[UR36][R10.64+0xa9] ;  /* 0x0000a9240a9b7981 */ /* 0x004e64000c1e1100 */
[----:B-1----:R-:W-:-:S05]  /*4dd0*/  PRMT R3, R155, 0x8880, RZ ;  /* 0x000088809b037816 */ /* 0x002fca00000000ff */
[----:B------:R-:W-:-:S07]  /*4de0*/  IMAD R12, R3, R154, RZ ;  /* 0x0000009a030c7224 */ /* 0x000fce00078e02ff */
.L_x_205:
[----:B------:R-:W-:Y:S05]  /*4df0*/  BSYNC B1 ;  /* 0x0000000000017941 */ /* 0x000fea0003800000 */
.L_x_204:
[----:B------:R-:W-:Y:S01]  /*4e00*/  @!P3 IMAD R111, R111, R153, R12 ;  /* 0x000000996f6fb224 */ /* 0x000fe200078e020c */
[----:B------:R-:W-:Y:S04]  /*4e10*/  BSSY B1, `(.L_x_206) ;  /* 0x0000006000017945 */ /* 0x000fe80003800000 */
[----:B------:R0:W-:Y:S01]  /*4e20*/  @!P3 STG.E.U8 desc[UR36][R6.64+0xa9], R111 ;  /* 0x0000a96f0600b986 */ /* 0x0001e2000c101124 */
[----:B------:R-:W-:Y:S05]  /*4e30*/  @P5 BRA `(.L_x_207) ;  /* 0x00000000000c5947 */ /* 0x000fea0003800000 */
[----:B--2---:R-:W1:Y:S02]  /*4e40*/  LDG.E.U8 R155, desc[UR36][R8.64+0xb0] ;  /* 0x0000b024089b7981 */ /* 0x004e64000c1e1100 */
[----:B-1----:R-:W-:-:S05]  /*4e50*/  PRMT R3, R155, 0x8880, RZ ;  /* 0x000088809b037816 */ /* 0x002fca00000000ff */
[----:B------:R-:W-:-:S07]  /*4e60*/  IMAD R12, R3, R154, RZ ;  /* 0x0000009a030c7224 */ /* 0x000fce00078e02ff */
.L_x_207:
[----:B------:R-:W-:Y:S05]  /*4e70*/  BSYNC B1 ;  /* 0x0000000000017941 */ /* 0x000fea0003800000 */
.L_x_206:
[----:B-1----:R-:W-:Y:S01]  /*4e80*/  @!P5 IMAD R3, R112, R153, R12 ;  /* 0x000000997003d224 */ /* 0x002fe200078e020c */
[----:B------:R-:W-:Y:S04]  /*4e90*/  BSSY B1, `(.L_x_208) ;  /* 0x0000006000017945 */ /* 0x000fe80003800000 */
[----:B------:R1:W-:Y:S01]  /*4ea0*/  @!P5 STG.E.U8 desc[UR36][R4.64+0xb0], R3 ;  /* 0x0000b0030400d986 */ /* 0x0003e2000c101124 */
[----:B------:R-:W-:Y:S05]  /*4eb0*/  @P2 BRA `(.L_x_209) ;  /* 0x00000000000c2947 */ /* 0x000fea0003800000 */
[----:B--2---:R-:W1:Y:S02]  /*4ec0*/  LDG.E.U8 R155, desc[UR36][R8.64+0xb1] ;  /* 0x0000b124089b7981 */ /* 0x004e64000c1e1100 */
[----:B-1----:R-:W-:-:S05]  /*4ed0*/  PRMT R3, R155, 0x8880, RZ ;  /* 0x000088809b037816 */ /* 0x002fca00000000ff */
[----:B------:R-:W-:-:S07]  /*4ee0*/  IMAD R12, R3, R154, RZ ;  /* 0x0000009a030c7224 */ /* 0x000fce00078e02ff */
.L_x_209:
[----:B------:R-:W-:Y:S05]  /*4ef0*/  BSYNC B1 ;  /* 0x0000000000017941 */ /* 0x000fea0003800000 */
.L_x_208:
        /* <DEDUP_REMOVED lines=11> */
.L_x_211:
[----:B------:R-:W-:Y:S05]  /*4fb0*/  BSYNC B1 ;  /* 0x0000000000017941 */ /* 0x000fea0003800000 */
.L_x_210:
[----:B-1----:R-:W-:Y:S01]  /*4fc0*/  @!P4 IMAD R3, R114, R153, R12 ;  /* 0x000000997203c224 */ /* 0x002fe200078e020c */
[----:B------:R-:W-:Y:S04]  /*4fd0*/  BSSY B1, `(.L_x_212) ;  /* 0x0000006000017945 */ /* 0x000fe80003800000 */
[----:B------:R1:W-:Y:S01]  /*4fe0*/  @!P4 STG.E.U8 desc[UR36][R6.64+0xb0], R3 ;  /* 0x0000b0030600c986 */ /* 0x0003e2000c101124 */
[----:B------:R-:W-:Y:S05]  /*4ff0*/  @P3 BRA `(.L_x_213) ;  /* 0x00000000000c3947 */ /* 0x000fea0003800000 */
[----:B--2---:R-:W1:Y:S02]  /*5000*/  LDG.E.U8 R155, desc[UR36][R10.64+0xb1] ;  /* 0x0000b1240a9b7981 */ /* 0x004e64000c1e1100 */
[----:B-1----:R-:W-:-:S05]  /*5010*/  PRMT R3, R155, 0x8880, RZ ;  /* 0x000088809b037816 */ /* 0x002fca00000000ff */
[----:B------:R-:W-:-:S07]  /*5020*/  IMAD R12, R3, R154, RZ ;  /* 0x0000009a030c7224 */ /* 0x000fce00078e02ff */
.L_x_213:
[----:B------:R-:W-:Y:S05]  /*5030*/  BSYNC B1 ;  /* 0x0000000000017941 */ /* 0x000fea0003800000 */
.L_x_212:
[----:B------:R-:W-:Y:S01]  /*5040*/  @!P3 IMAD R115, R115, R153, R12 ;  /* 0x000000997373b224 */ /* 0x000fe200078e020c */
[----:B------:R-:W-:Y:S04]  /*5050*/  BSSY B1, `(.L_x_214) ;  /* 0x0000006000017945 */ /* 0x000fe80003800000 */
[----:B------:R0:W-:Y:S01]  /*5060*/  @!P3 STG.E.U8 desc[UR36][R6.64+0xb1], R115 ;  /* 0x0000b1730600b986 */ /* 0x0001e2000c101124 */
[----:B------:R-:W-:Y:S05]  /*5070*/  @P5 BRA `(.L_x_215) ;  /* 0x00000000000c5947 */ /* 0x000fea0003800000 */
[----:B--2---:R-:W1:Y:S02]  /*5080*/  LDG.E.U8 R155, desc[UR36][R8.64+0xb8] ;  /* 0x0000b824089b7981 */ /* 0x004e64000c1e1100 */
[----:B-1----:R-:W-:-:S05]  /*5090*/  PRMT R3, R155, 0x8880, RZ ;  /* 0x000088809b037816 */ /* 0x002fca00000000ff */
[----:B------:R-:W-:-:S07]  /*50a0*/  IMAD R12, R3, R154, RZ ;  /* 0x0000009a030c7224 */ /* 0x000fce00078e02ff */
.L_x_215:
[----:B------:R-:W-:Y:S05]  /*50b0*/  BSYNC B1 ;  /* 0x0000000000017941 */ /* 0x000fea0003800000 */
.L_x_214:
[----:B-1----:R-:W-:Y:S01]  /*50c0*/  @!P5 IMAD R3, R116, R153, R12 ;  /* 0x000000997403d224 */ /* 0x002fe200078e020c */
[----:B------:R-:W-:Y:S04]  /*50d0*/  BSSY B1, `(.L_x_216) ;  /* 0x0000006000017945 */ /* 0x000fe80003800000 */
[----:B------:R1:W-:Y:S01]  /*50e0*/  @!P5 STG.E.U8 desc[UR36][R4.64+0xb8], R3 ;  /* 0x0000b8030400d986 */ /* 0x0003e2000c101124 */
[----:B------:R-:W-:Y:S05]  /*50f0*/  @P2 BRA `(.L_x_217) ;  /* 0x00000000000c2947 */ /* 0x000fea0003800000 */
[----:B--2---:R-:W1:Y:S02]  /*5100*/  LDG.E.U8 R155, desc[UR36][R8.64+0xb9] ;  /* 0x0000b924089b7981 */ /* 0x004e64000c1e1100 */
[----:B-1----:R-:W-:-:S05]  /*5110*/  PRMT R3, R155, 0x8880, RZ ;  /* 0x000088809b037816 */ /* 0x002fca00000000ff */
[----:B------:R-:W-:-:S07]  /*5120*/  IMAD R12, R3, R154, RZ ;  /* 0x0000009a030c7224 */ /* 0x000fce00078e02ff */
.L_x_217:
[----:B------:R-:W-:Y:S05]  /*5130*/  BSYNC B1 ;  /* 0x0000000000017941 */ /* 0x000fea0003800000 */
.L_x_216:
        /* <DEDUP_REMOVED lines=11> */
.L_x_219:
[----:B------:R-:W-:Y:S05]  /*51f0*/  BSYNC B1 ;  /* 0x0000000000017941 */ /* 0x000fea0003800000 */
.L_x_218:
[----:B-1----:R-:W-:Y:S01]  /*5200*/  @!P4 IMAD R3, R118, R153, R12 ;  /* 0x000000997603c224 */ /* 0x002fe200078e020c */
[----:B------:R-:W-:Y:S04]  /*5210*/  BSSY B1, `(.L_x_220) ;  /* 0x0000006000017945 */ /* 0x000fe80003800000 */
[----:B------:R1:W-:Y:S01]  /*5220*/  @!P4 STG.E.U8 desc[UR36][R6.64+0xb8], R3 ;  /* 0x0000b8030600c986 */ /* 0x0003e2000c101124 */
[----:B------:R-:W-:Y:S05]  /*5230*/  @P3 BRA `(.L_x_221) ;  /* 0x00000000000c3947 */ /* 0x000fea0003800000 */
[----:B--2---:R-:W1:Y:S02]  /*5240*/  LDG.E.U8 R155, desc[UR36][R10.64+0xb9] ;  /* 0x0000b9240a9b7981 */ /* 0x004e64000c1e1100 */
[----:B-1----:R-:W-:-:S05]  /*5250*/  PRMT R3, R155, 0x8880, RZ ;  /* 0x000088809b037816 */ /* 0x002fca00000000ff */
[----:B------:R-:W-:-:S07]  /*5260*/  IMAD R12, R3, R154, RZ ;  /* 0x0000009a030c7224 */ /* 0x000fce00078e02ff */
.L_x_221:
[----:B------:R-:W-:Y:S05]  /*5270*/  BSYNC B1 ;  /* 0x0000000000017941 */ /* 0x000fea0003800000 */
.L_x_220:
[----:B------:R-:W-:Y:S01]  /*5280*/  @!P3 IMAD R119, R119, R153, R12 ;  /* 0x000000997777b224 */ /* 0x000fe200078e020c */
[----:B------:R-:W-:Y:S04]  /*5290*/  BSSY B1, `(.L_x_222) ;  /* 0x0000006000017945 */ /* 0x000fe80003800000 */
[----:B------:R0:W-:Y:S01]  /*52a0*/  @!P3 STG.E.U8 desc[UR36][R6.64+0xb9], R119 ;  /* 0x0000b9770600b986 */ /* 0x0001e2000c101124 */
[----:B------:R-:W-:Y:S05]  /*52b0*/  @P5 BRA `(.L_x_223) ;  /* 0x00000000000c5947 */ /* 0x000fea0003800000 */
[----:B--2---:R-:W1:Y:S02]  /*52c0*/  LDG.E.U8 R155, desc[UR36][R8.64+0xc0] ;  /* 0x0000c024089b7981 */ /* 0x004e64000c1e1100 */
[----:B-1----:R-:W-:-:S05]  /*52d0*/  PRMT R3, R155, 0x8880, RZ ;  /* 0x000088809b037816 */ /* 0x002fca00000000ff */
[----:B------:R-:W-:-:S07]  /*52e0*/  IMAD R12, R3, R154, RZ ;  /* 0x0000009a030c7224 */ /* 0x000fce00078e02ff */
.L_x_223:
[----:B------:R-:W-:Y:S05]  /*52f0*/  BSYNC B1 ;  /* 0x0000000000017941 */ /* 0x000fea0003800000 */
.L_x_222:
[----:B-1----:R-:W-:Y:S01]  /*5300*/  @!P5 IMAD R3, R120, R153, R12 ;  /* 0x000000997803d224 */ /* 0x002fe200078e020c */
[----:B------:R-:W-:Y:S04]  /*5310*/  BSSY B1, `(.L_x_224) ;  /* 0x0000006000017945 */ /* 0x000fe80003800000 */
[----:B------:R1:W-:Y:S01]  /*5320*/  @!P5 STG.E.U8 desc[UR36][R4.64+0xc0], R3 ;  /* 0x0000c0030400d986 */ /* 0x0003e2000c101124 */
[----:B------:R-:W-:Y:S05]  /*5330*/  @P2 BRA `(.L_x_225) ;  /* 0x00000000000c2947 */ /* 0x000fea0003800000 */
[----:B--2---:R-:W1:Y:S02]  /*5340*/  LDG.E.U8 R155, desc[UR36][R8.64+0xc1] ;  /* 0x0000c124089b7981 */ /* 0x004e64000c1e1100 */
[----:B-1----:R-:W-:-:S05]  /*5350*/  PRMT R3, R155, 0x8880, RZ ;  /* 0x000088809b037816 */ /* 0x002fca00000000ff */
[----:B------:R-:W-:-:S07]  /*5360*/  IMAD R12, R3, R154, RZ ;  /* 0x0000009a030c7224 */ /* 0x000fce00078e02ff */
.L_x_225:
[----:B------:R-:W-:Y:S05]  /*5370*/  BSYNC B1 ;  /* 0x0000000000017941 */ /* 0x000fea0003800000 */
.L_x_224:
        /* <DEDUP_REMOVED lines=11> */
.L_x_227:
[----:B------:R-:W-:Y:S05]  /*5430*/  BSYNC B1 ;  /* 0x0000000000017941 */ /* 0x000fea0003800000 */
.L_x_226:
[----:B-1----:R-:W-:Y:S01]  /*5440*/  @!P4 IMAD R3, R122, R153, R12 ;  /* 0x000000997a03c224 */ /* 0x002fe200078e020c */
[----:B------:R-:W-:Y:S04]  /*5450*/  BSSY B1, `(.L_x_228) ;  /* 0x0000006000017945 */ /* 0x000fe80003800000 */
[----:B------:R1:W-:Y:S01]  /*5460*/  @!P4 STG.E.U8 desc[UR36][R6.64+0xc0], R3 ;  /* 0x0000c0030600c986 */ /* 0x0003e2000c101124 */
[----:B------:R-:W-:Y:S05]  /*5470*/  @P3 BRA `(.L_x_229) ;  /* 0x00000000000c3947 */ /* 0x000fea0003800000 */
[----:B--2---:R-:W1:Y:S02]  /*5480*/  LDG.E.U8 R155, desc[UR36][R10.64+0xc1] ;  /* 0x0000c1240a9b7981 */ /* 0x004e64000c1e1100 */
[----:B-1----:R-:W-:-:S05]  /*5490*/  PRMT R3, R155, 0x8880, RZ ;  /* 0x000088809b037816 */ /* 0x002fca00000000ff */
[----:B------:R-:W-:-:S07]  /*54a0*/  IMAD R12, R3, R154, RZ ;  /* 0x0000009a030c7224 */ /* 0x000fce00078e02ff */
.L_x_229:
[----:B------:R-:W-:Y:S05]  /*54b0*/  BSYNC B1 ;  /* 0x0000000000017941 */ /* 0x000fea0003800000 */
.L_x_228:
[----:B------:R-:W-:Y:S01]  /*54c0*/  @!P3 IMAD R123, R123, R153, R12 ;  /* 0x000000997b7bb224 */ /* 0x000fe200078e020c */
[----:B------:R-:W-:Y:S04]  /*54d0*/  BSSY B1, `(.L_x_230) ;  /* 0x0000006000017945 */ /* 0x000fe80003800000 */
[----:B------:R0:W-:Y:S01]  /*54e0*/  @!P3 STG.E.U8 desc[UR36][R6.64+0xc1], R123 ;  /* 0x0000c17b0600b986 */ /* 0x0001e2000c101124 */
[----:B------:R-:W-:Y:S05]  /*54f0*/  @P5 BRA `(.L_x_231) ;  /* 0x00000000000c5947 */ /* 0x000fea0003800000 */
[----:B--2---:R-:W1:Y:S02]  /*5500*/  LDG.E.U8 R155, desc[UR36][R8.64+0xc8] ;  /* 0x0000c824089b7981 */ /* 0x004e64000c1e1100 */
[----:B-1----:R-:W-:-:S05]  /*5510*/  PRMT R3, R155, 0x8880, RZ ;  /* 0x000088809b037816 */ /* 0x002fca00000000ff */
[----:B------:R-:W-:-:S07]  /*5520*/  IMAD R12, R3, R154, RZ ;  /* 0x0000009a030c7224 */ /* 0x000fce00078e02ff */
.L_x_231:
[----:B------:R-:W-:Y:S05]  /*5530*/  BSYNC B1 ;  /* 0x0000000000017941 */ /* 0x000fea0003800000 */
.L_x_230:
[----:B-1----:R-:W-:Y:S01]  /*5540*/  @!P5 IMAD R3, R124, R153, R12 ;  /* 0x000000997c03d224 */ /* 0x002fe200078e020c */
[----:B------:R-:W-:Y:S04]  /*5550*/  BSSY B1, `(.L_x_232) ;  /* 0x0000006000017945 */ /* 0x000fe80003800000 */
[----:B------:R1:W-:Y:S01]  /*5560*/  @!P5 STG.E.U8 desc[UR36][R4.64+0xc8], R3 ;  /* 0x0000c8030400d986 */ /* 0x0003e2000c101124 */
[----:B------:R-:W-:Y:S05]  /*5570*/  @P2 BRA `(.L_x_233) ;  /* 0x00000000000c2947 */ /* 0x000fea0003800000 */
[----:B--2---:R-:W1:Y:S02]  /*5580*/  LDG.E.U8 R155, desc[UR36][R8.64+0xc9] ;  /* 0x0000c924089b7981 */ /* 0x004e64000c1e1100 */
[----:B-1----:R-:W-:-:S05]  /*5590*/  PRMT R3, R155, 0x8880, RZ ;  /* 0x000088809b037816 */ /* 0x002fca00000000ff */
[----:B------:R-:W-:-:S07]  /*55a0*/  IMAD R12, R3, R154, RZ ;  /* 0x0000009a030c7224 */ /* 0x000fce00078e02ff */
.L_x_233:
[----:B------:R-:W-:Y:S05]  /*55b0*/  BSYNC B1 ;  /* 0x0000000000017941 */ /* 0x000fea0003800000 */
.L_x_232:
        /* <DEDUP_REMOVED lines=11> */
.L_x_235:
[----:B------:R-:W-:Y:S05]  /*5670*/  BSYNC B1 ;  /* 0x0000000000017941 */ /* 0x000fea0003800000 */
.L_x_234:
[----:B-1----:R-:W-:Y:S01]  /*5680*/  @!P4 IMAD R3, R126, R153, R12 ;  /* 0x000000997e03c224 */ /* 0x002fe200078e020c */
[----:B------:R-:W-:Y:S04]  /*5690*/  BSSY B1, `(.L_x_236) ;  /* 0x0000006000017945 */ /* 0x000fe80003800000 */
[----:B------:R1:W-:Y:S01]  /*56a0*/  @!P4 STG.E.U8 desc[UR36][R6.64+0xc8], R3 ;  /* 0x0000c8030600c986 */ /* 0x0003e2000c101124 */
[----:B------:R-:W-:Y:S05]  /*56b0*/  @P3 BRA `(.L_x_237) ;  /* 0x00000000000c3947 */ /* 0x000fea0003800000 */
[----:B--2---:R-:W1:Y:S02]  /*56c0*/  LDG.E.U8 R155, desc[UR36][R10.64+0xc9] ;  /* 0x0000c9240a9b7981 */ /* 0x004e64000c1e1100 */
[----:B-1----:R-:W-:-:S05]  /*56d0*/  PRMT R3, R155, 0x8880, RZ ;  /* 0x000088809b037816 */ /* 0x002fca00000000ff */
[----:B------:R-:W-:-:S07]  /*56e0*/  IMAD R12, R3, R154, RZ ;  /* 0x0000009a030c7224 */ /* 0x000fce00078e02ff */
.L_x_237:
[----:B------:R-:W-:Y:S05]  /*56f0*/  BSYNC B1 ;  /* 0x0000000000017941 */ /* 0x000fea0003800000 */
.L_x_236:
[----:B------:R-:W-:Y:S01]  /*5700*/  @!P3 IMAD R127, R127, R153, R12 ;  /* 0x000000997f7fb224 */ /* 0x000fe200078e020c */
[----:B------:R-:W-:Y:S04]  /*5710*/  BSSY B1, `(.L_x_238) ;  /* 0x0000006000017945 */ /* 0x000fe80003800000 */
[----:B------:R0:W-:Y:S01]  /*5720*/  @!P3 STG.E.U8 desc[UR36][R6.64+0xc9], R127 ;  /* 0x0000c97f0600b986 */ /* 0x0001e2000c101124 */
[----:B------:R-:W-:Y:S05]  /*5730*/  @P5 BRA `(.L_x_239) ;  /* 0x00000000000c5947 */ /* 0x000fea0003800000 */
[----:B--2---:R-:W1:Y:S02]  /*5740*/  LDG.E.U8 R155, desc[UR36][R8.64+0xd0] ;  /* 0x0000d024089b7981 */ /* 0x004e64000c1e1100 */
[----:B-1----:R-:W-:-:S05]  /*5750*/  PRMT R3, R155, 0x8880, RZ ;  /* 0x000088809b037816 */ /* 0x002fca00000000ff */
[----:B------:R-:W-:-:S07]  /*5760*/  IMAD R12, R3, R154, RZ ;  /* 0x0000009a030c7224 */ /* 0x000fce00078e02ff */
.L_x_239:
[----:B------:R-:W-:Y:S05]  /*5770*/  BSYNC B1 ;  /* 0x0000000000017941 */ /* 0x000fea0003800000 */
.L_x_238:
[----:B-1----:R-:W-:Y:S01]  /*5780*/  @!P5 IMAD R3, R128, R153, R12 ;  /* 0x000000998003d224 */ /* 0x002fe200078e020c */
[----:B------:R-:W-:Y:S04]  /*5790*/  BSSY B1, `(.L_x_240) ;  /* 0x0000006000017945 */ /* 0x000fe80003800000 */
[----:B------:R1:W-:Y:S01]  /*57a0*/  @!P5 STG.E.U8 desc[UR36][R4.64+0xd0], R3 ;  /* 0x0000d0030400d986 */ /* 0x0003e2000c101124 */
[----:B------:R-:W-:Y:S05]  /*57b0*/  @P2 BRA `(.L_x_241) ;  /* 0x00000000000c2947 */ /* 0x000fea0003800000 */
[----:B--2---:R-:W1:Y:S02]  /*57c0*/  LDG.E.U8 R155, desc[UR36][R8.64+0xd1] ;  /* 0x0000d124089b7981 */ /* 0x004e64000c1e1100 */
[----:B-1----:R-:W-:-:S05]  /*57d0*/  PRMT R3, R155, 0x8880, RZ ;  /* 0x000088809b037816 */ /* 0x002fca00000000ff */
[----:B------:R-:W-:-:S07]  /*57e0*/  IMAD R12, R3, R154, RZ ;  /* 0x0000009a030c7224 */ /* 0x000fce00078e02ff */
.L_x_241:
[----:B------:R-:W-:Y:S05]  /*57f0*/  BSYNC B1 ;  /* 0x0000000000017941 */ /* 0x000fea0003800000 */
.L_x_240:
        /* <DEDUP_REMOVED lines=11> */
.L_x_243:
[----:B------:R-:W-:Y:S05]  /*58b0*/  BSYNC B1 ;  /* 0x0000000000017941 */ /* 0x000fea0003800000 */
.L_x_242:
[----:B-1----:R-:W-:Y:S01]  /*58c0*/  @!P4 IMAD R3, R130, R153, R12 ;  /* 0x000000998203c224 */ /* 0x002fe200078e020c */
[----:B------:R-:W-:Y:S04]  /*58d0*/  BSSY B1, `(.L_x_244) ;  /* 0x0000006000017945 */ /* 0x000fe80003800000 */
[----:B------:R1:W-:Y:S01]  /*58e0*/  @!P4 STG.E.U8 desc[UR36][R6.64+0xd0], R3 ;  /* 0x0000d0030600c986 */ /* 0x0003e2000c101124 */
[----:B------:R-:W-:Y:S05]  /*58f0*/  @P3 BRA `(.L_x_245) ;  /* 0x00000000000c3947 */ /* 0x000fea0003800000 */
[----:B--2---:R-:W1:Y:S02]  /*5900*/  LDG.E.U8 R155, desc[UR36][R10.64+0xd1] ;  /* 0x0000d1240a9b7981 */ /* 0x004e64000c1e1100 */
[----:B-1----:R-:W-:-:S05]  /*5910*/  PRMT R3, R155, 0x8880, RZ ;  /* 0x000088809b037816 */ /* 0x002fca00000000ff */
[----:B------:R-:W-:-:S07]  /*5920*/  IMAD R12, R3, R154, RZ ;  /* 0x0000009a030c7224 */ /* 0x000fce00078e02ff */
.L_x_245:
[----:B------:R-:W-:Y:S05]  /*5930*/  BSYNC B1 ;  /* 0x0000000000017941 */ /* 0x000fea0003800000 */
.L_x_244:
[----:B------:R-:W-:Y:S01]  /*5940*/  @!P3 IMAD R131, R131, R153, R12 ;  /* 0x000000998383b224 */ /* 0x000fe200078e020c */
[----:B------:R-:W-:Y:S04]  /*5950*/  BSSY B1, `(.L_x_246) ;  /* 0x0000006000017945 */ /* 0x000fe80003800000 */
[----:B------:R0:W-:Y:S01]  /*5960*/  @!P3 STG.E.U8 desc[UR36][R6.64+0xd1], R131 ;  /* 0x0000d1830600b986 */ /* 0x0001e2000c101124 */
[----:B------:R-:W-:Y:S05]  /*5970*/  @P5 BRA `(.L_x_247) ;  /* 0x00000000000c5947 */ /* 0x000fea0003800000 */
[----:B--2---:R-:W1:Y:S02]  /*5980*/  LDG.E.U8 R155, desc[UR36][R8.64+0xd8] ;  /* 0x0000d824089b7981 */ /* 0x004e64000c1e1100 */
[----:B-1----:R-:W-:-:S05]  /*5990*/  PRMT R3, R155, 0x8880, RZ ;  /* 0x000088809b037816 */ /* 0x002fca00000000ff */
[----:B------:R-:W-:-:S07]  /*59a0*/  IMAD R12, R3, R154, RZ ;  /* 0x0000009a030c7224 */ /* 0x000fce00078e02ff */
.L_x_247:
[----:B------:R-:W-:Y:S05]  /*59b0*/  BSYNC B1 ;  /* 0x0000000000017941 */ /* 0x000fea0003800000 */
.L_x_246:
[----:B-1----:R-:W-:Y:S01]  /*59c0*/  @!P5 IMAD R3, R132, R153, R12 ;  /* 0x000000998403d224 */ /* 0x002fe200078e020c */
[----:B------:R-:W-:Y:S04]  /*59d0*/  BSSY B1, `(.L_x_248) ;  /* 0x0000006000017945 */ /* 0x000fe80003800000 */
[----:B------:R1:W-:Y:S01]  /*59e0*/  @!P5 STG.E.U8 desc[UR36][R4.64+0xd8], R3 ;  /* 0x0000d8030400d986 */ /* 0x0003e2000c101124 */
[----:B------:R-:W-:Y:S05]  /*59f0*/  @P2 BRA `(.L_x_249) ;  /* 0x00000000000c2947 */ /* 0x000fea0003800000 */
[----:B--2---:R-:W1:Y:S02]  /*5a00*/  LDG.E.U8 R155, desc[UR36][R8.64+0xd9] ;  /* 0x0000d924089b7981 */ /* 0x004e64000c1e1100 */
[----:B-1----:R-:W-:-:S05]  /*5a10*/  PRMT R3, R155, 0x8880, RZ ;  /* 0x000088809b037816 */ /* 0x002fca00000000ff */
[----:B------:R-:W-:-:S07]  /*5a20*/  IMAD R12, R3, R154, RZ ;  /* 0x0000009a030c7224 */ /* 0x000fce00078e02ff */
.L_x_249:
[----:B------:R-:W-:Y:S05]  /*5a30*/  BSYNC B1 ;  /* 0x0000000000017941 */ /* 0x000fea0003800000 */
.L_x_248:
        /* <DEDUP_REMOVED lines=11> */
.L_x_251:
[----:B------:R-:W-:Y:S05]  /*5af0*/  BSYNC B1 ;  /* 0x0000000000017941 */ /* 0x000fea0003800000 */
.L_x_250:
[----:B-1----:R-:W-:Y:S01]  /*5b00*/  @!P4 IMAD R3, R134, R153, R12 ;  /* 0x000000998603c224 */ /* 0x002fe200078e020c */
[----:B------:R-:W-:Y:S04]  /*5b10*/  BSSY B1, `(.L_x_252) ;  /* 0x0000006000017945 */ /* 0x000fe80003800000 */
[----:B------:R1:W-:Y:S01]  /*5b20*/  @!P4 STG.E.U8 desc[UR36][R6.64+0xd8], R3 ;  /* 0x0000d8030600c986 */ /* 0x0003e2000c101124 */
[----:B------:R-:W-:Y:S05]  /*5b30*/  @P3 BRA `(.L_x_253) ;  /* 0x00000000000c3947 */ /* 0x000fea0003800000 */
[----:B--2---:R-:W1:Y:S02]  /*5b40*/  LDG.E.U8 R155, desc[UR36][R10.64+0xd9] ;  /* 0x0000d9240a9b7981 */ /* 0x004e64000c1e1100 */
[----:B-1----:R-:W-:-:S05]  /*5b50*/  PRMT R3, R155, 0x8880, RZ ;  /* 0x000088809b037816 */ /* 0x002fca00000000ff */
[----:B------:R-:W-:-:S07]  /*5b60*/  IMAD R12, R3, R154, RZ ;  /* 0x0000009a030c7224 */ /* 0x000fce00078e02ff */
.L_x_253:
[----:B------:R-:W-:Y:S05]  /*5b70*/  BSYNC B1 ;  /* 0x0000000000017941 */ /* 0x000fea0003800000 */
.L_x_252:
[----:B------:R-:W-:Y:S01]  /*5b80*/  @!P3 IMAD R135, R135, R153, R12 ;  /* 0x000000998787b224 */ /* 0x000fe200078e020c */
[----:B------:R-:W-:Y:S04]  /*5b90*/  BSSY B1, `(.L_x_254) ;  /* 0x0000006000017945 */ /* 0x000fe80003800000 */
[----:B------:R0:W-:Y:S01]  /*5ba0*/  @!P3 STG.E.U8 desc[UR36][R6.64+0xd9], R135 ;  /* 0x0000d9870600b986 */ /* 0x0001e2000c101124 */
[----:B------:R-:W-:Y:S05]  /*5bb0*/  @P5 BRA `(.L_x_255) ;  /* 0x00000000000c5947 */ /* 0x000fea0003800000 */
[----:B--2---:R-:W1:Y:S02]  /*5bc0*/  LDG.E.U8 R155, desc[UR36][R8.64+0xe0] ;  /* 0x0000e024089b7981 */ /* 0x004e64000c1e1100 */
[----:B-1----:R-:W-:-:S05]  /*5bd0*/  PRMT R3, R155, 0x8880, RZ ;  /* 0x000088809b037816 */ /* 0x002fca00000000ff */
[----:B------:R-:W-:-:S07]  /*5be0*/  IMAD R12, R3, R154, RZ ;  /* 0x0000009a030c7224 */ /* 0x000fce00078e02ff */
.L_x_255:
[----:B------:R-:W-:Y:S05]  /*5bf0*/  BSYNC B1 ;  /* 0x0000000000017941 */ /* 0x000fea0003800000 */
.L_x_254:
[----:B-1----:R-:W-:Y:S01]  /*5c00*/  @!P5 IMAD R3, R136, R153, R12 ;  /* 0x000000998803d224 */ /* 0x002fe200078e020c */
[----:B------:R-:W-:Y:S04]  /*5c10*/  BSSY B1, `(.L_x_256) ;  /* 0x0000006000017945 */ /* 0x000fe80003800000 */
[----:B------:R1:W-:Y:S01]  /*5c20*/  @!P5 STG.E.U8 desc[UR36][R4.64+0xe0], R3 ;  /* 0x0000e0030400d986 */ /* 0x0003e2000c101124 */
[----:B------:R-:W-:Y:S05]  /*5c30*/  @P2 BRA `(.L_x_257) ;  /* 0x00000000000c2947 */ /* 0x000fea0003800000 */
[----:B--2---:R-:W1:Y:S02]  /*5c40*/  LDG.E.U8 R155, desc[UR36][R8.64+0xe1] ;  /* 0x0000e124089b7981 */ /* 0x004e64000c1e1100 */
[----:B-1----:R-:W-:-:S05]  /*5c50*/  PRMT R3, R155, 0x8880, RZ ;  /* 0x000088809b037816 */ /* 0x002fca00000000ff */
[----:B------:R-:W-:-:S07]  /*5c60*/  IMAD R12, R3, R154, RZ ;  /* 0x0000009a030c7224 */ /* 0x000fce00078e02ff */
.L_x_257:
[----:B------:R-:W-:Y:S05]  /*5c70*/  BSYNC B1 ;  /* 0x0000000000017941 */ /* 0x000fea0003800000 */
.L_x_256:
        /* <DEDUP_REMOVED lines=11> */
.L_x_259:
[----:B------:R-:W-:Y:S05]  /*5d30*/  BSYNC B1 ;  /* 0x0000000000017941 */ /* 0x000fea0003800000 */
.L_x_258:
[----:B-1----:R-:W-:Y:S01]  /*5d40*/  @!P4 IMAD R3, R138, R153, R12 ;  /* 0x000000998a03c224 */ /* 0x002fe200078e020c */
[----:B------:R-:W-:Y:S04]  /*5d50*/  BSSY B1, `(.L_x_260) ;  /* 0x0000006000017945 */ /* 0x000fe80003800000 */
[----:B------:R1:W-:Y:S01]  /*5d60*/  @!P4 STG.E.U8 desc[UR36][R6.64+0xe0], R3 ;  /* 0x0000e0030600c986 */ /* 0x0003e2000c101124 */
[----:B------:R-:W-:Y:S05]  /*5d70*/  @P3 BRA `(.L_x_261) ;  /* 0x00000000000c3947 */ /* 0x000fea0003800000 */
[----:B--2---:R-:W1:Y:S02]  /*5d80*/  LDG.E.U8 R155, desc[UR36][R10.64+0xe1] ;  /* 0x0000e1240a9b7981 */ /* 0x004e64000c1e1100 */
[----:B-1----:R-:W-:-:S05]  /*5d90*/  PRMT R3, R155, 0x8880, RZ ;  /* 0x000088809b037816 */ /* 0x002fca00000000ff */
[----:B------:R-:W-:-:S07]  /*5da0*/  IMAD R12, R3, R154, RZ ;  /* 0x0000009a030c7224 */ /* 0x000fce00078e02ff */
.L_x_261:
[----:B------:R-:W-:Y:S05]  /*5db0*/  BSYNC B1 ;  /* 0x0000000000017941 */ /* 0x000fea0003800000 */
.L_x_260:
[----:B------:R-:W-:Y:S01]  /*5dc0*/  @!P3 IMAD R139, R139, R153, R12 ;  /* 0x000000998b8bb224 */ /* 0x000fe200078e020c */
[----:B------:R-:W-:Y:S04]  /*5dd0*/  BSSY B1, `(.L_x_262) ;  /* 0x0000006000017945 */ /* 0x000fe80003800000 */
[----:B------:R0:W-:Y:S01]  /*5de0*/  @!P3 STG.E.U8 desc[UR36][R6.64+0xe1], R139 ;  /* 0x0000e18b0600b986 */ /* 0x0001e2000c101124 */
[----:B------:R-:W-:Y:S05]  /*5df0*/  @P5 BRA `(.L_x_263) ;  /* 0x00000000000c5947 */ /* 0x000fea0003800000 */
[----:B--2---:R-:W1:Y:S02]  /*5e00*/  LDG.E.U8 R155, desc[UR36][R8.64+0xe8] ;  /* 0x0000e824089b7981 */ /* 0x004e64000c1e1100 */
[----:B-1----:R-:W-:-:S05]  /*5e10*/  PRMT R3, R155, 0x8880, RZ ;  /* 0x000088809b037816 */ /* 0x002fca00000000ff */
[----:B------:R-:W-:-:S07]  /*5e20*/  IMAD R12, R3, R154, RZ ;  /* 0x0000009a030c7224 */ /* 0x000fce00078e02ff */
.L_x_263:
[----:B------:R-:W-:Y:S05]  /*5e30*/  BSYNC B1 ;  /* 0x0000000000017941 */ /* 0x000fea0003800000 */
.L_x_262:
[----:B-1----:R-:W-:Y:S01]  /*5e40*/  @!P5 IMAD R3, R140, R153, R12 ;  /* 0x000000998c03d224 */ /* 0x002fe200078e020c */
[----:B------:R-:W-:Y:S04]  /*5e50*/  BSSY B1, `(.L_x_264) ;  /* 0x0000006000017945 */ /* 0x000fe80003800000 */
[----:B------:R1:W-:Y:S01]  /*5e60*/  @!P5 STG.E.U8 desc[UR36][R4.64+0xe8], R3 ;  /* 0x0000e8030400d986 */ /* 0x0003e2000c101124 */
[----:B------:R-:W-:Y:S05]  /*5e70*/  @P2 BRA `(.L_x_265) ;  /* 0x00000000000c2947 */ /* 0x000fea0003800000 */
[----:B--2---:R-:W1:Y:S02]  /*5e80*/  LDG.E.U8 R155, desc[UR36][R8.64+0xe9] ;  /* 0x0000e924089b7981 */ /* 0x004e64000c1e1100 */
[----:B-1----:R-:W-:-:S05]  /*5e90*/  PRMT R3, R155, 0x8880, RZ ;  /* 0x000088809b037816 */ /* 0x002fca00000000ff */
[----:B------:R-:W-:-:S07]  /*5ea0*/  IMAD R12, R3, R154, RZ ;  /* 0x0000009a030c7224 */ /* 0x000fce00078e02ff */
.L_x_265:
[----:B------:R-:W-:Y:S05]  /*5eb0*/  BSYNC B1 ;  /* 0x0000000000017941 */ /* 0x000fea0003800000 */
.L_x_264:
        /* <DEDUP_REMOVED lines=11> */
.L_x_267:
[----:B------:R-:W-:Y:S05]  /*5f70*/  BSYNC B1 ;  /* 0x0000000000017941 */ /* 0x000fea0003800000 */
.L_x_266:
[----:B-1----:R-:W-:Y:S01]  /*5f80*/  @!P4 IMAD R3, R142, R153, R12 ;  /* 0x000000998e03c224 */ /* 0x002fe200078e020c */
[----:B------:R-:W-:Y:S04]  /*5f90*/  BSSY B1, `(.L_x_268) ;  /* 0x0000006000017945 */ /* 0x000fe80003800000 */
[----:B------:R1:W-:Y:S01]  /*5fa0*/  @!P4 STG.E.U8 desc[UR36][R6.64+0xe8], R3 ;  /* 0x0000e8030600c986 */ /* 0x0003e2000c101124 */
[----:B------:R-:W-:Y:S05]  /*5fb0*/  @P3 BRA `(.L_x_269) ;  /* 0x00000000000c3947 */ /* 0x000fea0003800000 */
[----:B--2---:R-:W1:Y:S02]  /*5fc0*/  LDG.E.U8 R155, desc[UR36][R10.64+0xe9] ;  /* 0x0000e9240a9b7981 */ /* 0x004e64000c1e1100 */
[----:B-1----:R-:W-:-:S05]  /*5fd0*/  PRMT R3, R155, 0x8880, RZ ;  /* 0x000088809b037816 */ /* 0x002fca00000000ff */
[----:B------:R-:W-:-:S07]  /*5fe0*/  IMAD R12, R3, R154, RZ ;  /* 0x0000009a030c7224 */ /* 0x000fce00078e02ff */
.L_x_269:
[----:B------:R-:W-:Y:S05]  /*5ff0*/  BSYNC B1 ;  /* 0x0000000000017941 */ /* 0x000fea0003800000 */
.L_x_268:
[----:B------:R-:W-:Y:S01]  /*6000*/  @!P3 IMAD R143, R143, R153, R12 ;  /* 0x000000998f8fb224 */ /* 0x000fe200078e020c */
[----:B------:R-:W-:Y:S04]  /*6010*/  BSSY B1, `(.L_x_270) ;  /* 0x0000006000017945 */ /* 0x000fe80003800000 */
[----:B------:R0:W-:Y:S01]  /*6020*/  @!P3 STG.E.U8 desc[UR36][R6.64+0xe9], R143 ;  /* 0x0000e98f0600b986 */ /* 0x0001e2000c101124 */
[----:B------:R-:W-:Y:S05]  /*6030*/  @P5 BRA `(.L_x_271) ;  /* 0x00000000000c5947 */ /* 0x000fea0003800000 */
[----:B--2---:R-:W1:Y:S02]  /*6040*/  LDG.E.U8 R155, desc[UR36][R8.64+0xf0] ;  /* 0x0000f024089b7981 */ /* 0x004e64000c1e1100 */
[----:B-1----:R-:W-:-:S05]  /*6050*/  PRMT R3, R155, 0x8880, RZ ;  /* 0x000088809b037816 */ /* 0x002fca00000000ff */
[----:B------:R-:W-:-:S07]  /*6060*/  IMAD R12, R3, R154, RZ ;  /* 0x0000009a030c7224 */ /* 0x000fce00078e02ff */
.L_x_271:
[----:B------:R-:W-:Y:S05]  /*6070*/  BSYNC B1 ;  /* 0x0000000000017941 */ /* 0x000fea0003800000 */
.L_x_270:
[----:B-1----:R-:W-:Y:S01]  /*6080*/  @!P5 IMAD R3, R144, R153, R12 ;  /* 0x000000999003d224 */ /* 0x002fe200078e020c */
[----:B------:R-:W-:Y:S04]  /*6090*/  BSSY B1, `(.L_x_272) ;  /* 0x0000006000017945 */ /* 0x000fe80003800000 */
[----:B------:R1:W-:Y:S01]  /*60a0*/  @!P5 STG.E.U8 desc[UR36][R4.64+0xf0], R3 ;  /* 0x0000f0030400d986 */ /* 0x0003e2000c101124 */
[----:B------:R-:W-:Y:S05]  /*60b0*/  @P2 BRA `(.L_x_273) ;  /* 0x00000000000c2947 */ /* 0x000fea0003800000 */
[----:B--2---:R-:W1:Y:S02]  /*60c0*/  LDG.E.U8 R155, desc[UR36][R8.64+0xf1] ;  /* 0x0000f124089b7981 */ /* 0x004e64000c1e1100 */
[----:B-1----:R-:W-:-:S05]  /*60d0*/  PRMT R3, R155, 0x8880, RZ ;  /* 0x000088809b037816 */ /* 0x002fca00000000ff */
[----:B------:R-:W-:-:S07]  /*60e0*/  IMAD R12, R3, R154, RZ ;  /* 0x0000009a030c7224 */ /* 0x000fce00078e02ff */
.L_x_273:
[----:B------:R-:W-:Y:S05]  /*60f0*/  BSYNC B1 ;  /* 0x0000000000017941 */ /* 0x000fea0003800000 */
.L_x_272:
[C---:B------:R-:W-:Y:S01]  /*6100*/  ISETP.LT.OR P4, PT, R0.reuse, 0xf1, !P0 ;  /* 0x000000f10000780c */ /* 0x040fe20004781670 */
[----:B------:R-:W-:Y:S01]  /*6110*/  @!P2 IMAD R145, R145, R153, R12 ;  /* 0x000000999191a224 */ /* 0x000fe200078e020c */
[----:B------:R-:W-:Y:S01]  /*6120*/  BSSY B1, `(.L_x_274) ;  /* 0x000000a000017945 */ /* 0x000fe20003800000 */
[C---:B------:R-:W-:Y:S02]  /*6130*/  ISETP.LT.OR P3, PT, R0.reuse, 0xf2, !P0 ;  /* 0x000000f20000780c */ /* 0x040fe40004761670 */
        /* <DEDUP_REMOVED lines=8> */
.L_x_275:
[----:B------:R-:W-:Y:S05]  /*61c0*/  BSYNC B1 ;  /* 0x0000000000017941 */ /* 0x000fea0003800000 */
.L_x_274:
[----:B-1----:R-:W-:Y:S01]  /*61d0*/  @!P4 IMAD R3, R146, R153, R12 ;  /* 0x000000999203c224 */ /* 0x002fe200078e020c */
[----:B------:R-:W-:Y:S04]  /*61e0*/  BSSY B1, `(.L_x_276) ;  /* 0x0000006000017945 */ /* 0x000fe80003800000 */
[----:B------:R1:W-:Y:S01]  /*61f0*/  @!P4 STG.E.U8 desc[UR36][R6.64+0xf0], R3 ;  /* 0x0000f0030600c986 */ /* 0x0003e2000c101124 */
[----:B------:R-:W-:Y:S05]  /*6200*/  @P3 BRA `(.L_x_277) ;  /* 0x00000000000c3947 */ /* 0x000fea0003800000 */
[----:B--2---:R-:W1:Y:S02]  /*6210*/  LDG.E.U8 R155, desc[UR36][R10.64+0xf1] ;  /* 0x0000f1240a9b7981 */ /* 0x004e64000c1e1100 */
[----:B-1----:R-:W-:-:S05]  /*6220*/  PRMT R3, R155, 0x8880, RZ ;  /* 0x000088809b037816 */ /* 0x002fca00000000ff */
[----:B------:R-:W-:-:S07]  /*6230*/  IMAD R12, R3, R154, RZ ;  /* 0x0000009a030c7224 */ /* 0x000fce00078e02ff */
.L_x_277:
[----:B------:R-:W-:Y:S05]  /*6240*/  BSYNC B1 ;  /* 0x0000000000017941 */ /* 0x000fea0003800000 */
.L_x_276:
[----:B------:R-:W-:Y:S01]  /*6250*/  @!P3 IMAD R147, R147, R153, R12 ;  /* 0x000000999393b224 */ /* 0x000fe200078e020c */
[----:B------:R-:W-:Y:S04]  /*6260*/  BSSY B1, `(.L_x_278) ;  /* 0x0000006000017945 */ /* 0x000fe80003800000 */
[----:B------:R0:W-:Y:S01]  /*6270*/  @!P3 STG.E.U8 desc[UR36][R6.64+0xf1], R147 ;  /* 0x0000f1930600b986 */ /* 0x0001e2000c101124 */
[----:B------:R-:W-:Y:S05]  /*6280*/  @P2 BRA `(.L_x_279) ;  /* 0x00000000000c2947 */ /* 0x000fea0003800000 */
[----:B--2---:R-:W1:Y:S02]  /*6290*/  LDG.E.U8 R155, desc[UR36][R8.64+0xf8] ;  /* 0x0000f824089b7981 */ /* 0x004e64000c1e1100 */
[----:B-1----:R-:W-:-:S05]  /*62a0*/  PRMT R3, R155, 0x8880, RZ ;  /* 0x000088809b037816 */ /* 0x002fca00000000ff */
[----:B------:R-:W-:-:S07]  /*62b0*/  IMAD R12, R3, R154, RZ ;  /* 0x0000009a030c7224 */ /* 0x000fce00078e02ff */
.L_x_279:
[----:B------:R-:W-:Y:S05]  /*62c0*/  BSYNC B1 ;  /* 0x0000000000017941 */ /* 0x000fea0003800000 */
.L_x_278:
[----:B-1----:R-:W-:Y:S01]  /*62d0*/  @!P2 IMAD R3, R148, R153, R12 ;  /* 0x000000999403a224 */ /* 0x002fe200078e020c */
[----:B------:R-:W-:Y:S04]  /*62e0*/  BSSY B1, `(.L_x_280) ;  /* 0x0000006000017945 */ /* 0x000fe80003800000 */
[----:B------:R1:W-:Y:S01]  /*62f0*/  @!P2 STG.E.U8 desc[UR36][R4.64+0xf8], R3 ;  /* 0x0000f8030400a986 */ /* 0x0003e2000c101124 */
[----:B------:R-:W-:Y:S05]  /*6300*/  @P1 BRA `(.L_x_281) ;  /* 0x00000000000c1947 */ /* 0x000fea0003800000 */
[----:B--2---:R-:W1:Y:S02]  /*6310*/  LDG.E.U8 R155, desc[UR36][R8.64+0xf9] ;  /* 0x0000f924089b7981 */ /* 0x004e64000c1e1100 */
[----:B-1----:R-:W-:-:S05]  /*6320*/  PRMT R3, R155, 0x8880, RZ ;  /* 0x000088809b037816 */ /* 0x002fca00000000ff */
[----:B------:R-:W-:-:S07]  /*6330*/  IMAD R12, R3, R154, RZ ;  /* 0x0000009a030c7224 */ /* 0x000fce00078e02ff */
.L_x_281:
[----:B------:R-:W-:Y:S05]  /*6340*/  BSYNC B1 ;  /* 0x0000000000017941 */ /* 0x000fea0003800000 */
.L_x_280:
[----:B------:R-:W-:Y:S01]  /*6350*/  @!P1 IMAD R149, R149, R153, R12 ;  /* 0x0000009995959224 */ /* 0x000fe200078e020c */
[----:B------:R-:W-:Y:S04]  /*6360*/  BSSY B1, `(.L_x_282) ;  /* 0x0000006000017945 */ /* 0x000fe80003800000 */
[----:B------:R0:W-:Y:S01]  /*6370*/  @!P1 STG.E.U8 desc[UR36][R4.64+0xf9], R149 ;  /* 0x0000f99504009986 */ /* 0x0001e2000c101124 */
[----:B------:R-:W-:Y:S05]  /*6380*/  @P5 BRA `(.L_x_283) ;  /* 0x00000000000c5947 */ /* 0x000fea0003800000 */
[----:B--2---:R-:W1:Y:S02]  /*6390*/  LDG.E.U8 R155, desc[UR36][R10.64+0xf8] ;  /* 0x0000f8240a9b7981 */ /* 0x004e64000c1e1100 */
[----:B-1----:R-:W-:-:S05]  /*63a0*/  PRMT R3, R155, 0x8880, RZ ;  /* 0x000088809b037816 */ /* 0x002fca00000000ff */
[----:B------:R-:W-:-:S07]  /*63b0*/  IMAD R12, R3, R154, RZ ;  /* 0x0000009a030c7224 */ /* 0x000fce00078e02ff */
.L_x_283:
[----:B------:R-:W-:Y:S05]  /*63c0*/  BSYNC B1 ;  /* 0x0000000000017941 */ /* 0x000fea0003800000 */
.L_x_282:
[----:B-1----:R-:W-:Y:S01]  /*63d0*/  @!P5 IMAD R3, R150, R153, R12 ;  /* 0x000000999603d224 */ /* 0x002fe200078e020c */
[----:B------:R-:W-:Y:S01]  /*63e0*/  ISETP.LT.OR P0, PT, R0, 0xfa, !P0 ;  /* 0x000000fa0000780c */ /* 0x000fe20004701670 */
[----:B------:R-:W-:Y:S03]  /*63f0*/  BSSY B1, `(.L_x_284) ;  /* 0x0000006000017945 */ /* 0x000fe60003800000 */
[----:B------:R1:W-:Y:S09]  /*6400*/  @!P5 STG.E.U8 desc[UR36][R6.64+0xf8], R3 ;  /* 0x0000f8030600d986 */ /* 0x0003f2000c101124 */
[----:B------:R-:W-:Y:S05]  /*6410*/  @P0 BRA `(.L_x_285) ;  /* 0x00000000000c0947 */ /* 0x000fea0003800000 */
[----:B--2---:R-:W1:Y:S02]  /*6420*/  LDG.E.U8 R155, desc[UR36][R10.64+0xf9] ;  /* 0x0000f9240a9b7981 */ /* 0x004e64000c1e1100 */
[----:B-1----:R-:W-:-:S05]  /*6430*/  PRMT R3, R155, 0x8880, RZ ;  /* 0x000088809b037816 */ /* 0x002fca00000000ff */
[----:B------:R-:W-:-:S07]  /*6440*/  IMAD R12, R3, R154, RZ ;  /* 0x0000009a030c7224 */ /* 0x000fce00078e02ff */
.L_x_285:
[----:B------:R-:W-:Y:S05]  /*6450*/  BSYNC B1 ;  /* 0x0000000000017941 */ /* 0x000fea0003800000 */
.L_x_284:
[----:B------:R-:W-:Y:S01]  /*6460*/  IMAD R151, R151, R153, R12 ;  /* 0x0000009997977224 */ /* 0x000fe200078e020c */
[----:B------:R-:W-:Y:S06]  /*6470*/  @P0 BRA `(.L_x_286) ;  /* 0x0000001800100947 */ /* 0x000fec0003800000 */
[----:B------:R0:W-:Y:S01]  /*6480*/  STG.E.U8 desc[UR36][R6.64+0xf9], R151 ;  /* 0x0000f99706007986 */ /* 0x0001e2000c101124 */
[----:B------:R-:W-:Y:S05]  /*6490*/  BRA `(.L_x_286) ;  /* 0x0000001800087947 */ /* 0x000fea0003800000 */
.L_x_29:
[C---:B------:R-:W-:Y:S02]  /*64a0*/  ISETP.GE.AND P1, PT, R160.reuse, 0x1, PT ;  /* 0x00000001a000780c */ /* 0x040fe40003f26270 */
[----:B------:R-:W-:Y:S02]  /*64b0*/  ISETP.GE.AND P0, PT, R160, 0x9, PT ;  /* 0x00000009a000780c */ /* 0x000fe40003f06270 */
[C---:B------:R-:W-:Y:S02]  /*64c0*/  ISETP.LT.OR P4, PT, R0.reuse, 0x1, !P1 ;  /* 0x000000010000780c */ /* 0x040fe40004f81670 */
[C---:B------:R-:W-:Y:S02]  /*64d0*/  ISETP.LT.OR P3, PT, R0.reuse, 0x2, !P1 ;  /* 0x000000020000780c */ /* 0x040fe40004f61670 */
[C---:B------:R-:W-:Y:S02]  /*64e0*/  ISETP.LT.OR P2, PT, R0.reuse, 0x1, !P0 ;  /* 0x000000010000780c */ /* 0x040fe40004741670 */
[----:B------:R-:W-:-:S07]  /*64f0*/  ISETP.LT.OR P5, PT, R0, 0x2, !P0 ;  /* 0x000000020000780c */ /* 0x000fce00047a1670 */
[-C--:B------:R-:W-:Y:S02]  /*6500*/  @!P4 IMAD R3, R24, R153.reuse, RZ ;  /* 0x000000991803c224 */ /* 0x080fe400078e02ff */
[-C--:B------:R-:W-:Y:S02]  /*6510*/  @!P3 IMAD R25, R25, R153.reuse, RZ ;  /* 0x000000991919b224 */ /* 0x080fe400078e02ff */
[-C--:B------:R-:W-:Y:S01]  /*6520*/  @!P2 IMAD R9, R26, R153.reuse, RZ ;  /* 0x000000991a09a224 */ /* 0x080fe200078e02ff */
[----:B------:R0:W-:Y:S01]  /*6530*/  @!P4 STG.E.U8 desc[UR36][R4.64], R3 ;  /* 0x000000030400c986 */ /* 0x0001e2000c101124 */
[C---:B------:R-:W-:Y:S01]  /*6540*/  ISETP.LT.OR P4, PT, R0.reuse, 0x9, !P1 ;  /* 0x000000090000780c */ /* 0x040fe20004f81670 */
[----:B------:R-:W-:Y:S02]  /*6550*/  @!P5 IMAD R27, R27, R153, RZ ;  /* 0x000000991b1bd224 */ /* 0x000fe400078e02ff */
[----:B------:R-:W-:Y:S01]  /*6560*/  @!P3 STG.E.U8 desc[UR36][R4.64+0x1], R25 ;  /* 0x000001190400b986 */ /* 0x000fe2000c101124 */
[----:B------:R-:W-:-:S03]  /*6570*/  ISETP.LT.OR P3, PT, R0, 0xa, !P1 ;  /* 0x0000000a0000780c */ /* 0x000fc60004f61670 */
[----:B------:R1:W-:Y:S01]  /*6580*/  @!P2 STG.E.U8 desc[UR36][R6.64], R9 ;  /* 0x000000090600a986 */ /* 0x0003e2000c101124 */
[----:B------:R-:W-:-:S03]  /*6590*/  ISETP.LT.OR P2, PT, R0, 0x9, !P0 ;  /* 0x000000090000780c */ /* 0x000fc60004741670 */
[----:B------:R-:W-:Y:S01]  /*65a0*/  @!P5 STG.E.U8 desc[UR36][R6.64+0x1], R27 ;  /* 0x0000011b0600d986 */ /* 0x000fe2000c101124 */
[----:B------:R-:W-:Y:S01]  /*65b0*/  ISETP.LT.OR P5, PT, R0, 0xa, !P0 ;  /* 0x0000000a0000780c */ /* 0x000fe200047a1670 */
[----:B------:R-:W-:-:S04]  /*65c0*/  @!P4 IMAD R11, R28, R153, RZ ;  /* 0x000000991c0bc224 */ /* 0x000fc800078e02ff */
[-C--:B------:R-:W-:Y:S01]  /*65d0*/  @!P3 IMAD R29, R29, R153.reuse, RZ ;  /* 0x000000991d1db224 */ /* 0x080fe200078e02ff */
[----:B------:R-:W-:Y:S01]  /*65e0*/  @!P4 STG.E.U8 desc[UR36][R4.64+0x8], R11 ;  /* 0x0000080b0400c986 */ /* 0x000fe2000c101124 */
[----:B------:R-:W-:Y:S02]  /*65f0*/  ISETP.LT.OR P4, PT, R0, 0x11, !P1 ;  /* 0x000000110000780c */ /* 0x000fe40004f81670 */
[-C--:B0-----:R-:W-:Y:S01]  /*6600*/  @!P2 IMAD R3, R30, R153.reuse, RZ ;  /* 0x000000991e03a224 */ /* 0x081fe200078e02ff */
[----:B------:R-:W-:Y:S01]  /*6610*/  @!P3 STG.E.U8 desc[UR36][R4.64+0x9], R29 ;  /* 0x0000091d0400b986 */ /* 0x000fe2000c101124 */
[C---:B------:R-:W-:Y:S02]  /*6620*/  ISETP.LT.OR P3, PT, R0.reuse, 0x12, !P1 ;  /* 0x000000120000780c */ /* 0x040fe40004f61670 */
[----:B------:R-:W-:Y:S01]  /*6630*/  @!P5 IMAD R31, R31, R153, RZ ;  /* 0x000000991f1fd224 */ /* 0x000fe200078e02ff */
[----:B------:R0:W-:Y:S01]  /*6640*/  @!P2 STG.E.U8 desc[UR36][R6.64+0x8], R3 ;  /* 0x000008030600a986 */ /* 0x0001e2000c101124 */
[----:B------:R-:W-:-:S03]  /*6650*/  ISETP.LT.OR P2, PT, R0, 0x11, !P0 ;  /* 0x000000110000780c */ /* 0x000fc60004741670 */
[----:B------:R-:W-:Y:S01]  /*6660*/  @!P5 STG.E.U8 desc[UR36][R6.64+0x9], R31 ;  /* 0x0000091f0600d986 */ /* 0x000fe2000c101124 */
[----:B------:R-:W-:Y:S01]  /*6670*/  ISETP.LT.OR P5, PT, R0, 0x12, !P0 ;  /* 0x000000120000780c */ /* 0x000fe200047a1670 */
[----:B-1----:R-:W-:-:S04]  /*6680*/  @!P4 IMAD R9, R32, R153, RZ ;  /* 0x000000992009c224 */ /* 0x002fc800078e02ff */
        /* <DEDUP_REMOVED lines=301> */
[----:B------:R1:W-:Y:S01]  /*7960*/  @!P4 STG.E.U8 desc[UR36][R4.64+0xd8], R11 ;  /* 0x0000d80b0400c986 */ /* 0x0003e2000c101124 */
        /* <DEDUP_REMOVED lines=13> */
[-C--:B-1----:R-:W-:Y:S01]  /*7a40*/  @!P2 IMAD R11, R138, R153.reuse, RZ ;  /* 0x000000998a0ba224 */ /* 0x082fe200078e02ff */
[----:B------:R-:W-:Y:S01]  /*7a50*/  @!P3 STG.E.U8 desc[UR36][R4.64+0xe1], R137 ;  /* 0x0000e1890400b986 */ /* 0x000fe2000c101124 */
[C---:B------:R-:W-:Y:S02]  /*7a60*/  ISETP.LT.OR P3, PT, R0.reuse, 0xea, !P1 ;  /* 0x000000ea0000780c */ /* 0x040fe40004f61670 */
[----:B------:R-:W-:Y:S01]  /*7a70*/  @!P5 IMAD R139, R139, R153, RZ ;  /* 0x000000998b8bd224 */ /* 0x000fe200078e02ff */
[----:B------:R1:W-:Y:S01]  /*7a80*/  @!P2 STG.E.U8 desc[UR36][R6.64+0xe0], R11 ;  /* 0x0000e00b0600a986 */ /* 0x0003e2000c101124 */
[----:B------:R-:W-:-:S03]  /*7a90*/  ISETP.LT.OR P2, PT, R0, 0xe9, !P0 ;  /* 0x000000e90000780c */ /* 0x000fc60004741670 */
[----:B------:R-:W-:Y:S01]  /*7aa0*/  @!P5 STG.E.U8 desc[UR36][R6.64+0xe1], R139 ;  /* 0x0000e18b0600d986 */ /* 0x000fe2000c101124 */
[----:B------:R-:W-:Y:S01]  /*7ab0*/  ISETP.LT.OR P5, PT, R0, 0xea, !P0 ;  /* 0x000000ea0000780c */ /* 0x000fe200047a1670 */
[----:B0-----:R-:W-:-:S04]  /*7ac0*/  @!P4 IMAD R3, R140, R153, RZ ;  /* 0x000000998c03c224 */ /* 0x001fc800078e02ff */
[-C--:B------:R-:W-:Y:S01]  /*7ad0*/  @!P3 IMAD R141, R141, R153.reuse, RZ ;  /* 0x000000998d8db224 */ /* 0x080fe200078e02ff */
[----:B------:R0:W-:Y:S01]  /*7ae0*/  @!P4 STG.E.U8 desc[UR36][R4.64+0xe8], R3 ;  /* 0x0000e8030400c986 */ /* 0x0001e2000c101124 */
[----:B------:R-:W-:Y:S02]  /*7af0*/  ISETP.LT.OR P4, PT, R0, 0xf2, !P1 ;  /* 0x000000f20000780c */ /* 0x000fe40004f81670 */
[-C--:B---3--:R-:W-:Y:S01]  /*7b00*/  @!P2 IMAD R9, R142, R153.reuse, RZ ;  /* 0x000000998e09a224 */ /* 0x088fe200078e02ff */
[----:B------:R-:W-:Y:S01]  /*7b10*/  @!P3 STG.E.U8 desc[UR36][R4.64+0xe9], R141 ;  /* 0x0000e98d0400b986 */ /* 0x000fe2000c101124 */
[C---:B------:R-:W-:Y:S02]  /*7b20*/  ISETP.LT.OR P3, PT, R0.reuse, 0xf1, !P1 ;  /* 0x000000f10000780c */ /* 0x040fe40004f61670 */
[----:B------:R-:W-:Y:S01]  /*7b30*/  @!P5 IMAD R143, R143, R153, RZ ;  /* 0x000000998f8fd224 */ /* 0x000fe200078e02ff */
[----:B------:R-:W-:Y:S01]  /*7b40*/  @!P2 STG.E.U8 desc[UR36][R6.64+0xe8], R9 ;  /* 0x0000e8090600a986 */ /* 0x000fe2000c101124 */
[----:B------:R-:W-:-:S03]  /*7b50*/  ISETP.LT.OR P2, PT, R0, 0xf1, !P0 ;  /* 0x000000f10000780c */ /* 0x000fc60004741670 */
[----:B------:R-:W-:Y:S01]  /*7b60*/  @!P5 STG.E.U8 desc[UR36][R6.64+0xe9], R143 ;  /* 0x0000e98f0600d986 */ /* 0x000fe2000c101124 */
[----:B------:R-:W-:Y:S01]  /*7b70*/  ISETP.LT.OR P5, PT, R0, 0xf9, !P0 ;  /* 0x000000f90000780c */ /* 0x000fe200047a1670 */
[----:B------:R-:W-:-:S04]  /*7b80*/  @!P4 IMAD R145, R145, R153, RZ ;  /* 0x000000999191c224 */ /* 0x000fc800078e02ff */
[-C--:B-1----:R-:W-:Y:S01]  /*7b90*/  @!P3 IMAD R11, R144, R153.reuse, RZ ;  /* 0x00000099900bb224 */ /* 0x082fe200078e02ff */
[----:B------:R-:W-:Y:S01]  /*7ba0*/  @!P4 STG.E.U8 desc[UR36][R4.64+0xf1], R145 ;  /* 0x0000f1910400c986 */ /* 0x000fe2000c101124 */
[C---:B------:R-:W-:Y:S02]  /*7bb0*/  ISETP.LT.OR P4, PT, R0.reuse, 0xf2, !P0 ;  /* 0x000000f20000780c */ /* 0x040fe40004781670 */
[C---:B------:R-:W-:Y:S01]  /*7bc0*/  ISETP.LT.OR P0, PT, R0.reuse, 0xfa, !P0 ;  /* 0x000000fa0000780c */ /* 0x040fe20004701670 */
[----:B------:R1:W-:Y:S01]  /*7bd0*/  @!P3 STG.E.U8 desc[UR36][R4.64+0xf0], R11 ;  /* 0x0000f00b0400b986 */ /* 0x0003e2000c101124 */
[----:B------:R-:W-:Y:S01]  /*7be0*/  ISETP.LT.OR P3, PT, R0, 0xf9, !P1 ;  /* 0x000000f90000780c */ /* 0x000fe20004f61670 */
[----:B0-----:R-:W-:Y:S01]  /*7bf0*/  @!P2 IMAD R3, R146, R153, RZ ;  /* 0x000000999203a224 */ /* 0x001fe200078e02ff */
[----:B------:R-:W-:-:S04]  /*7c00*/  ISETP.LT.OR P1, PT, R0, 0xfa, !P1 ;  /* 0x000000fa0000780c */ /* 0x000fc80004f21670 */
[----:B------:R0:W-:Y:S03]  /*7c10*/  @!P2 STG.E.U8 desc[UR36][R6.64+0xf0], R3 ;  /* 0x0000f0030600a986 */ /* 0x0001e6000c101124 */
[-C--:B------:R-:W-:Y:S02]  /*7c20*/  @!P4 IMAD R147, R147, R153.reuse, RZ ;  /* 0x000000999393c224 */ /* 0x080fe400078e02ff */
[-C--:B-1----:R-:W-:Y:S02]  /*7c30*/  @!P5 IMAD R11, R150, R153.reuse, RZ ;  /* 0x00000099960bd224 */ /* 0x082fe400078e02ff */
[-C--:B------:R-:W-:Y:S01]  /*7c40*/  @!P3 IMAD R9, R148, R153.reuse, RZ ;  /* 0x000000999409b224 */ /* 0x080fe200078e02ff */
[----:B------:R0:W-:Y:S01]  /*7c50*/  @!P4 STG.E.U8 desc[UR36][R6.64+0xf1], R147 ;  /* 0x0000f1930600c986 */ /* 0x0001e2000c101124 */
[-C--:B------:R-:W-:Y:S02]  /*7c60*/  @!P1 IMAD R149, R149, R153.reuse, RZ ;  /* 0x0000009995959224 */ /* 0x080fe400078e02ff */
[----:B------:R-:W-:Y:S01]  /*7c70*/  @!P0 IMAD R151, R151, R153, RZ ;  /* 0x0000009997978224 */ /* 0x000fe200078e02ff */
[----:B------:R0:W-:Y:S04]  /*7c80*/  @!P3 STG.E.U8 desc[UR36][R4.64+0xf8], R9 ;  /* 0x0000f8090400b986 */ /* 0x0001e8000c101124 */
[----:B------:R0:W-:Y:S04]  /*7c90*/  @!P1 STG.E.U8 desc[UR36][R4.64+0xf9], R149 ;  /* 0x0000f99504009986 */ /* 0x0001e8000c101124 */
[----:B------:R0:W-:Y:S04]  /*7ca0*/  @!P5 STG.E.U8 desc[UR36][R6.64+0xf8], R11 ;  /* 0x0000f80b0600d986 */ /* 0x0001e8000c101124 */
[----:B------:R0:W-:Y:S02]  /*7cb0*/  @!P0 STG.E.U8 desc[UR36][R6.64+0xf9], R151 ;  /* 0x0000f99706008986 */ /* 0x0001e4000c101124 */
.L_x_286:
[----:B------:R-:W-:Y:S05]  /*7cc0*/  BSYNC B0 ;  /* 0x0000000000007941 */ /* 0x000fea0003800000 */
.L_x_28:
[----:B------:R-:W-:Y:S01]  /*7cd0*/  ULDC UR4, c[0x0][0xc] ;  /* 0x0000030000047ab9 */ /* 0x000fe20000000800 */
[----:B------:R-:W-:Y:S01]  /*7ce0*/  ULDC UR5, c[0x0][0x10] ;  /* 0x0000040000057ab9 */ /* 0x000fe20000000800 */
[----:B01----:R-:W0:Y:S01]  /*7cf0*/  LDC R3, c[0x0][0x14] ;  /* 0x00000500ff037b82 */ /* 0x003e220000000800 */
[----:B------:R-:W-:Y:S01]  /*7d00*/  UIMAD.WIDE.U32 UR4, UR4, UR5, URZ ;  /* 0x00000005040472a5 */ /* 0x000fe2000f8e003f */
[----:B------:R-:W-:Y:S01]  /*7d10*/  PRMT R0, RZ, 0x7610, R0 ;  /* 0x00007610ff007816 */ /* 0x000fe20000000000 */
[----:B------:R-:W-:Y:S02]  /*7d20*/  IMAD.MOV.U32 R23, RZ, RZ, -0x1 ;  /* 0xffffffffff177424 */ /* 0x000fe400078e00ff */
[----:B------:R-:W-:Y:S02]  /*7d30*/  IMAD.MOV.U32 R22, RZ, RZ, -0x1 ;  /* 0xffffffffff167424 */ /* 0x000fe400078e00ff */
[----:B0-----:R-:W-:-:S04]  /*7d40*/  IMAD.WIDE.U32 R16, R3, UR4, R16 ;  /* 0x0000000403107c25 */ /* 0x001fc8000f8e0010 */
[----:B------:R-:W-:Y:S01]  /*7d50*/  IMAD R3, R3, UR5, RZ ;  /* 0x0000000503037c24 */ /* 0x000fe2000f8e02ff */
[----:B------:R-:W-:Y:S02]  /*7d60*/  ULDC.64 UR4, c[0x0][0x650] ;  /* 0x0001940000047ab9 */ /* 0x000fe40000000a00 */
[----:B------:R-:W-:Y:S01]  /*7d70*/  ISETP.GE.U32.AND P0, PT, R16, UR4, PT ;  /* 0x0000000410007c0c */ /* 0x000fe2000bf06070 */
[----:B------:R-:W-:-:S05]  /*7d80*/  IMAD.IADD R17, R17, 0x1, R3 ;  /* 0x0000000111117824 */ /* 0x000fca00078e0203 */
[----:B------:R-:W-:-:S13]  /*7d90*/  ISETP.GE.U32.AND.EX P0, PT, R17, UR5, PT, P0 ;  /* 0x0000000511007c0c */ /* 0x000fda000bf06100 */
[----:B------:R-:W-:Y:S05]  /*7da0*/  @P0 BRA `(.L_x_287) ;  /* 0x0000000400640947 */ /* 0x000fea0003800000 */
[----:B------:R-:W0:Y:S01]  /*7db0*/  S2R R12, SR_CTAID.X ;  /* 0x00000000000c7919 */ /* 0x000e220000002500 */
[----:B------:R-:W1:Y:S01]  /*7dc0*/  LDC.64 R10, c[0x0][0x628] ;  /* 0x00018a00ff0a7b82 */ /* 0x000e620000000a00 */
[----:B------:R-:W-:Y:S01]  /*7dd0*/  ULDC UR4, c[0x0][0x150] ;  /* 0x0000540000047ab9 */ /* 0x000fe20000000800 */
[----:B------:R-:W-:Y:S01]  /*7de0*/  IMAD.MOV.U32 R8, RZ, RZ, R16 ;  /* 0x000000ffff087224 */ /* 0x000fe200078e0010 */
[----:B------:R-:W0:Y:S01]  /*7df0*/  S2R R23, SR_CTAID.Y ;  /* 0x0000000000177919 */ /* 0x000e220000002600 */
[----:B------:R-:W-:-:S04]  /*7e00*/  IMAD.MOV.U32 R9, RZ, RZ, R17 ;  /* 0x000000ffff097224 */ /* 0x000fc800078e0011 */
[----:B------:R-:W2:Y:S08]  /*7e10*/  LDC R21, c[0x0][0x144] ;  /* 0x00005100ff157b82 */ /* 0x000eb00000000800 */
[----:B------:R-:W2:Y:S08]  /*7e20*/  LDC R0, c[0x0][0x630] ;  /* 0x00018c00ff007b82 */ /* 0x000eb00000000800 */
[----:B------:R-:W2:Y:S01]  /*7e30*/  LDC.64 R14, c[0x0][0x620] ;  /* 0x00018800ff0e7b82 */ /* 0x000ea20000000a00 */
[----:B-1----:R-:W-:-:S04]  /*7e40*/  ISETP.NE.U32.AND P0, PT, R10, RZ, PT ;  /* 0x000000ff0a00720c */ /* 0x002fc80003f05070 */
[----:B------:R-:W-:Y:S02]  /*7e50*/  ISETP.NE.AND.EX P0, PT, R11, RZ, PT, P0 ;  /* 0x000000ff0b00720c */ /* 0x000fe40003f05300 */
[----:B0-----:R-:W-:-:S05]  /*7e60*/  I2FP.F32.U32 R3, R12 ;  /* 0x0000000c00037245 */ /* 0x001fca0000201000 */
[----:B------:R-:W-:-:S04]  /*7e70*/  FMUL R3, R3, UR4 ;  /* 0x0000000403037c20 */ /* 0x000fc80008400000 */
[----:B------:R0:W1:Y:S02]  /*7e80*/  F2I.U32.TRUNC.NTZ R20, R3 ;  /* 0x0000000300147305 */ /* 0x000064000020f000 */
[----:B------:R-:W-:Y:S05]  /*7e90*/  @!P0 BRA `(.L_x_288) ;  /* 0x0000000000288947 */ /* 0x000fea0003800000 */
[----:B0-----:R-:W0:Y:S02]  /*7ea0*/  LDC R3, c[0x0][0x634] ;  /* 0x00018d00ff037b82 */ /* 0x001e240000000800 */
[----:B0-----:R-:W-:-:S05]  /*7eb0*/  IADD3 R3, P0, R16, R3, RZ ;  /* 0x0000000310037210 */ /* 0x001fca0007f1e0ff */
[----:B------:R-:W-:-:S04]  /*7ec0*/  IMAD.X R13, RZ, RZ, R17, P0 ;  /* 0x000000ffff0d7224 */ /* 0x000fc800000e0611 */
[----:B---3--:R-:W-:-:S04]  /*7ed0*/  IMAD.WIDE.U32 R4, R13, R10, RZ ;  /* 0x0000000a0d047225 */ /* 0x008fc800078e00ff */
[----:B----4-:R-:W-:-:S04]  /*7ee0*/  IMAD.WIDE.U32 R6, P0, R3, R11, R4 ;  /* 0x0000000b03067225 */ /* 0x010fc80007800004 */
[----:B------:R-:W-:-:S04]  /*7ef0*/  IMAD.WIDE.U32 R4, R3, R10, RZ ;  /* 0x0000000a03047225 */ /* 0x000fc800078e00ff */
[----:B------:R-:W-:Y:S01]  /*7f00*/  IMAD.X R9, RZ, RZ, RZ, P0 ;  /* 0x000000ffff097224 */ /* 0x000fe200000e06ff */
[----:B------:R-:W-:Y:S01]  /*7f10*/  IADD3 RZ, P0, R5, R6, RZ ;  /* 0x0000000605ff7210 */ /* 0x000fe20007f1e0ff */
[----:B------:R-:W-:-:S04]  /*7f20*/  IMAD.MOV.U32 R8, RZ, RZ, R7 ;  /* 0x000000ffff087224 */ /* 0x000fc800078e0007 */
[----:B------:R-:W-:-:S08]  /*7f30*/  IMAD.WIDE.U32.X R8, R13, R11, R8, P0 ;  /* 0x0000000b0d087225 */ /* 0x000fd000000e0408 */
.L_x_288:
[----:B----4-:R-:W4:Y:S01]  /*7f40*/  LDC.64 R26, c[0x0][0x640] ;  /* 0x00019000ff1a7b82 */ /* 0x010f220000000a00 */
[-CC-:B--2---:R-:W-:Y:S01]  /*7f50*/  SHF.R.U64 R22, R8, R0.reuse, R9.reuse ;  /* 0x0000000008167219 */ /* 0x184fe20000001209 */
[----:B-1----:R-:W-:Y:S01]  /*7f60*/  IMAD.MOV R20, RZ, RZ, -R20 ;  /* 0x000000ffff147224 */ /* 0x002fe200078e0a14 */
[----:B------:R-:W-:Y:S01]  /*7f70*/  SHF.R.U32.HI R0, RZ, R0, R9 ;  /* 0x00000000ff007219 */ /* 0x000fe20000011609 */
[----:B------:R-:W-:Y:S01]  /*7f80*/  ULDC UR4, c[0x0][0x154] ;  /* 0x0000550000047ab9 */ /* 0x000fe20000000800 */
[----:B0-----:R-:W-:Y:S01]  /*7f90*/  IADD3 R3, P0, RZ, -R22, RZ ;  /* 0x80000016ff037210 */ /* 0x001fe20007f1e0ff */
[----:B------:R-:W-:Y:S02]  /*7fa0*/  IMAD R21, R21, R20, R12 ;  /* 0x0000001415157224 */ /* 0x000fe400078e020c */
[----:B------:R-:W0:Y:S01]  /*7fb0*/  LDC R6, c[0x0][0x618] ;  /* 0x00018600ff067b82 */ /* 0x000e220000000800 */
[----:B------:R-:W-:Y:S02]  /*7fc0*/  IMAD.MOV.U32 R7, RZ, RZ, 0x1 ;  /* 0x00000001ff077424 */ /* 0x000fe400078e00ff */
[----:B---3--:R-:W-:-:S04]  /*7fd0*/  IMAD.X R5, RZ, RZ, ~R0, P0 ;  /* 0x000000ffff057224 */ /* 0x008fc800000e0e00 */
[-C--:B------:R-:W-:Y:S01]  /*7fe0*/  IMAD R0, R5, R14.reuse, RZ ;  /* 0x0000000e05007224 */ /* 0x080fe200078e02ff */
[----:B------:R-:W1:Y:S01]  /*7ff0*/  LDC R8, c[0x0][0x608] ;  /* 0x00018200ff087b82 */ /* 0x000e620000000800 */
[----:B------:R-:W-:-:S04]  /*8000*/  IMAD.WIDE.U32 R4, R3, R14, R16 ;  /* 0x0000000e03047225 */ /* 0x000fc800078e0010 */
[----:B------:R-:W-:Y:S01]  /*8010*/  IMAD R3, R3, R15, R0 ;  /* 0x0000000f03037224 */ /* 0x000fe200078e0200 */
[----:B------:R-:W-:Y:S02]  /*8020*/  I2FP.F32.U32 R0, R23 ;  /* 0x0000001700007245 */ /* 0x000fe40000201000 */
[----:B------:R-:W2:Y:S01]  /*8030*/  LDC R24, c[0x0][0x658] ;  /* 0x00019600ff187b82 */ /* 0x000ea20000000800 */
[----:B------:R-:W-:Y:S01]  /*8040*/  IMAD.IADD R3, R5, 0x1, R3 ;  /* 0x0000000105037824 */ /* 0x000fe200078e0203 */
[----:B----4-:R-:W-:Y:S01]  /*8050*/  ISETP.NE.U32.AND P0, PT, R26, RZ, PT ;  /* 0x000000ff1a00720c */ /* 0x010fe20003f05070 */
[----:B------:R-:W-:Y:S01]  /*8060*/  FMUL R0, R0, UR4 ;  /* 0x0000000400007c20 */ /* 0x000fe20008400000 */
[----:B------:R-:W-:Y:S02]  /*8070*/  IMAD.MOV.U32 R5, RZ, RZ, -0x1 ;  /* 0xffffffffff057424 */ /* 0x000fe400078e00ff */
[----:B------:R-:W-:Y:S01]  /*8080*/  ISETP.NE.AND.EX P0, PT, R27, RZ, PT, P0 ;  /* 0x000000ff1b00720c */ /* 0x000fe20003f05300 */
[----:B------:R3:W4:Y:S01]  /*8090*/  F2I.U32.TRUNC.NTZ R13, R0 ;  /* 0x00000000000d7305 */ /* 0x000722000020f000 */
[----:B------:R-:W3:Y:S01]  /*80a0*/  LDC R20, c[0x0][0x148] ;  /* 0x00005200ff147b82 */ /* 0x000ee20000000800 */
[----:B0-----:R-:W-:-:S02]  /*80b0*/  SHF.R.U64 R12, R4, R6, R3 ;  /* 0x00000006040c7219 */ /* 0x001fc40000001203 */
[----:B------:R-:W-:-:S05]  /*80c0*/  SHF.R.U32.HI R3, RZ, R6, R3 ;  /* 0x00000006ff037219 */ /* 0x000fca0000011603 */
[----:B------:R-:W0:Y:S01]  /*80d0*/  LDC R15, c[0x0][0x600] ;  /* 0x00018000ff0f7b82 */ /* 0x000e220000000800 */
[-CC-:B-1----:R-:W-:Y:S02]  /*80e0*/  SHF.R.U64 R10, R12, R8.reuse, R3.reuse ;  /* 0x000000080c0a7219 */ /* 0x182fe40000001203 */
[----:B------:R-:W-:-:S05]  /*80f0*/  SHF.R.U32.HI R3, RZ, R8, R3 ;  /* 0x00000008ff037219 */ /* 0x000fca0000011603 */
[----:B------:R-:W1:Y:S01]  /*8100*/  LDC R28, c[0x0][0x648] ;  /* 0x00019200ff1c7b82 */ /* 0x000e620000000800 */
[-C--:B--2---:R-:W-:Y:S02]  /*8110*/  SHF.L.U32 R4, R5, R24.reuse, RZ ;  /* 0x0000001805047219 */ /* 0x084fe400000006ff */
[--C-:B------:R-:W-:Y:S02]  /*8120*/  SHF.R.U64 R14, R10, R24, R3.reuse ;  /* 0x000000180a0e7219 */ /* 0x100fe40000001203 */
[----:B------:R-:W-:Y:S02]  /*8130*/  LOP3.LUT R25, RZ, R4, RZ, 0x33, !PT ;  /* 0x00000004ff197212 */ /* 0x000fe400078e33ff */
[-C--:B------:R-:W-:Y:S01]  /*8140*/  SHF.R.U32.HI R5, RZ, R24.reuse, R3 ;  /* 0x00000018ff057219 */ /* 0x080fe20000011603 */
[----:B------:R-:W2:Y:S01]  /*8150*/  LDC R29, c[0x0][0x638] ;  /* 0x00018e00ff1d7b82 */ /* 0x000ea20000000800 */
[----:B------:R-:W-:Y:S01]  /*8160*/  SHF.L.U32 R152, R7, R24, RZ ;  /* 0x0000001807987219 */ /* 0x000fe200000006ff */
[----:B------:R-:W-:-:S06]  /*8170*/  IMAD.MOV.U32 R4, RZ, RZ, R14 ;  /* 0x000000ffff047224 */ /* 0x000fcc00078e000e */
[----:B------:R-:W0:Y:S01]  /*8180*/  LDC R30, c[0x0][0x610] ;  /* 0x00018400ff1e7b82 */ /* 0x000e220000000800 */
[----:B----4-:R-:W-:Y:S05]  /*8190*/  @!P0 BRA `(.L_x_289) ;  /* 0x0000000000288947 */ /* 0x010fea0003800000 */
[----:B------:R-:W4:Y:S02]  /*81a0*/  LDC R3, c[0x0][0x64c] ;  /* 0x00019300ff037b82 */ /* 0x000f240000000800 */
[----:B----4-:R-:W-:-:S05]  /*81b0*/  IADD3 R3, P0, R14, R3, RZ ;  /* 0x000000030e037210 */ /* 0x010fca0007f1e0ff */
        /* <DEDUP_REMOVED lines=8> */
.L_x_289:
[----:B------:R-:W-:Y:S01]  /*8240*/  ISETP.NE.AND P0, PT, R2, 0x1, PT ;  /* 0x000000010200780c */ /* 0x000fe20003f05270 */
[----:B0-----:R-:W-:Y:S01]  /*8250*/  VIADD R7, R15, 0xffffffff ;  /* 0xffffffff0f077836 */ /* 0x001fe20000000000 */
[----:B-1-3--:R-:W-:Y:S01]  /*8260*/  SHF.R.U64 R0, R4, R28, R5 ;  /* 0x0000001c04007219 */ /* 0x00afe20000001205 */
[----:B------:R-:W-:Y:S01]  /*8270*/  IMAD.MOV R13, RZ, RZ, -R13 ;  /* 0x000000ffff0d7224 */ /* 0x000fe200078e0a0d */
[----:B------:R-:W-:Y:S01]  /*8280*/  LOP3.LUT R5, R10, R25, RZ, 0xc0, !PT ;  /* 0x000000190a057212 */ /* 0x000fe200078ec0ff */
[----:B------:R-:W-:Y:S02]  /*8290*/  IMAD.MOV.U32 R4, RZ, RZ, 0x1 ;  /* 0x00000001ff047424 */ /* 0x000fe400078e00ff */
[----:B------:R-:W-:Y:S02]  /*82a0*/  IMAD.MOV R3, RZ, RZ, -R0 ;  /* 0x000000ffff037224 */ /* 0x000fe400078e0a00 */
[----:B------:R-:W-:Y:S01]  /*82b0*/  IMAD R152, R152, R0, R5 ;  /* 0x0000000098987224 */ /* 0x000fe200078e0205 */
[----:B------:R-:W-:Y:S01]  /*82c0*/  LOP3.LUT R5, R12, R7, RZ, 0xc0, !PT ;  /* 0x000000070c057212 */ /* 0x000fe200078ec0ff */
[----:B--2---:R-:W-:-:S02]  /*82d0*/  IMAD R0, R3, R29, R14 ;  /* 0x0000001d03007224 */ /* 0x004fc400078e020e */
[----:B------:R-:W-:Y:S02]  /*82e0*/  @P0 IMAD R21, R20, R13, R23 ;  /* 0x0000000d14150224 */ /* 0x000fe400078e0217 */
[----:B------:R-:W-:Y:S01]  /*82f0*/  IMAD R3, R0, R15, R5 ;  /* 0x0000000f00037224 */ /* 0x000fe200078e0205 */
[----:B------:R-:W-:Y:S01]  /*8300*/  PRMT R0, R4, 0x7610, R0 ;  /* 0x0000761004007816 */ /* 0x000fe20000000000 */
[----:B------:R-:W-:-:S05]  /*8310*/  IMAD R152, R152, R30, R21 ;  /* 0x0000001e98987224 */ /* 0x000fca00078e0215 */
[----:B------:R-:W-:Y:S02]  /*8320*/  SEL R23, R3, R152, !P0 ;  /* 0x0000009803177207 */ /* 0x000fe40004000000 */
[----:B------:R-:W-:-:S07]  /*8330*/  SEL R152, R152, R3, !P0 ;  /* 0x0000000398987207 */ /* 0x000fce0004000000 */
.L_x_287:
[----:B------:R-:W-:-:S13]  /*8340*/  LOP3.LUT P0, RZ, R0, 0xff, RZ, 0xc0, !PT ;  /* 0x000000ff00ff7812 */ /* 0x000fda000780c0ff */
[----:B------:R-:W-:Y:S05]  /*8350*/  @P0 BRA `(.L_x_290) ;  /* 0xffffff8800e40947 */ /* 0x000fea000383ffff */
[----:B------:R-:W-:Y:S05]  /*8360*/  EXIT ;  /* 0x000000000000794d */ /* 0x000fea0003800000 */
.L_x_3:
[----:B0-----:R-:W-:Y:S01]  /*8370*/  ULDC.64 UR4, c[0x0][0x650] ;  /* 0x0001940000047ab9 */ /* 0x001fe20000000a00 */
        /* <DEDUP_REMOVED lines=25> */
.L_x_292:
[--C-:B------:R-:W-:Y:S01]  /*8510*/  SHF.R.U64 R12, R10, R14, R11.reuse ;  /* 0x0000000e0a0c7219 */ /* 0x100fe2000000120b */
[----:B------:R-:W0:Y:S01]  /*8520*/  LDC R22, c[0x0][0x618] ;  /* 0x00018600ff167b82 */ /* 0x000e220000000800 */
[----:B------:R-:W-:Y:S01]  /*8530*/  I2FP.F32.U32 R6, R4 ;  /* 0x0000000400067245 */ /* 0x000fe20000201000 */
[----:B------:R-:W-:Y:S01]  /*8540*/  ULDC UR4, c[0x0][0x150] ;  /* 0x0000540000047ab9 */ /* 0x000fe20000000800 */
[----:B------:R-:W-:Y:S02]  /*8550*/  SHF.R.U32.HI R5, RZ, R14, R11 ;  /* 0x0000000eff057219 */ /* 0x000fe4000001160b */
[----:B------:R-:W-:Y:S01]  /*8560*/  IADD3 R9, P0, RZ, -R12, RZ ;  /* 0x8000000cff097210 */ /* 0x000fe20007f1e0ff */
[----:B------:R-:W-:Y:S01]  /*8570*/  FMUL R11, R6, UR4 ;  /* 0x00000004060b7c20 */ /* 0x000fe20008400000 */
[----:B------:R-:W-:Y:S01]  /*8580*/  ULDC UR4, c[0x0][0x154] ;  /* 0x0000550000047ab9 */ /* 0x000fe20000000800 */
[----:B------:R-:W1:Y:S02]  /*8590*/  LDC.64 R24, c[0x0][0x640] ;  /* 0x00019000ff187b82 */ /* 0x000e640000000a00 */
[----:B------:R-:W-:-:S02]  /*85a0*/  IMAD.X R5, RZ, RZ, ~R5, P0 ;  /* 0x000000ffff057224 */ /* 0x000fc400000e0e05 */
[----:B------:R-:W2:Y:S01]  /*85b0*/  F2I.U32.TRUNC.NTZ R11, R11 ;  /* 0x0000000b000b7305 */ /* 0x000ea2000020f000 */
[----:B------:R-:W-:-:S03]  /*85c0*/  IMAD.WIDE.U32 R6, R9, R20, R16 ;  /* 0x0000001409067225 */ /* 0x000fc600078e0010 */
[----:B------:R-:W3:Y:S01]  /*85d0*/  LDC R13, c[0x0][0x144] ;  /* 0x00005100ff0d7b82 */ /* 0x000ee20000000800 */
[----:B------:R-:W-:-:S04]  /*85e0*/  IMAD R8, R5, R20, RZ ;  /* 0x0000001405087224 */ /* 0x000fc800078e02ff */
[----:B------:R-:W-:Y:S02]  /*85f0*/  IMAD R5, R9, R21, R8 ;  /* 0x0000001509057224 */ /* 0x000fe400078e0208 */
[----:B------:R-:W-:Y:S01]  /*8600*/  IMAD.MOV.U32 R8, RZ, RZ, -0x1 ;  /* 0xffffffffff087424 */ /* 0x000fe200078e00ff */
[----:B------:R-:W4:Y:S01]  /*8610*/  LDC R14, c[0x0][0x608] ;  /* 0x00018200ff0e7b82 */ /* 0x000f220000000800 */
[----:B------:R-:W-:Y:S01]  /*8620*/  IMAD.IADD R5, R7, 0x1, R5 ;  /* 0x0000000107057824 */ /* 0x000fe200078e0205 */
[----:B------:R-:W-:-:S04]  /*8630*/  I2FP.F32.U32 R7, R3 ;  /* 0x0000000300077245 */ /* 0x000fc80000201000 */
[-C--:B0-----:R-:W-:Y:S01]  /*8640*/  SHF.R.U64 R10, R6, R22.reuse, R5 ;  /* 0x00000016060a7219 */ /* 0x081fe20000001205 */
[----:B--2---:R-:W-:Y:S01]  /*8650*/  IMAD.MOV R6, RZ, RZ, -R11 ;  /* 0x000000ffff067224 */ /* 0x004fe200078e0a0b */
[----:B------:R-:W0:Y:S01]  /*8660*/  LDC R9, c[0x0][0x658] ;  /* 0x00019600ff097b82 */ /* 0x000e220000000800 */
[----:B-1----:R-:W-:Y:S01]  /*8670*/  ISETP.NE.U32.AND P0, PT, R24, RZ, PT ;  /* 0x000000ff1800720c */ /* 0x002fe20003f05070 */
[----:B------:R-:W-:Y:S01]  /*8680*/  FMUL R7, R7, UR4 ;  /* 0x0000000407077c20 */ /* 0x000fe20008400000 */
[----:B------:R-:W-:Y:S02]  /*8690*/  SHF.R.U32.HI R5, RZ, R22, R5 ;  /* 0x00000016ff057219 */ /* 0x000fe40000011605 */
[----:B------:R-:W-:-:S03]  /*86a0*/  ISETP.NE.AND.EX P0, PT, R25, RZ, PT, P0 ;  /* 0x000000ff1900720c */ /* 0x000fc60003f05300 */
[----:B------:R-:W1:Y:S01]  /*86b0*/  LDC R20, c[0x0][0x148] ;  /* 0x00005200ff147b82 */ /* 0x000e620000000800 */
[----:B---3--:R-:W-:Y:S02]  /*86c0*/  IMAD R23, R13, R6, R4 ;  /* 0x000000060d177224 */ /* 0x008fe400078e0204 */
[----:B------:R-:W-:-:S05]  /*86d0*/  IMAD.MOV.U32 R6, RZ, RZ, 0x1 ;  /* 0x00000001ff067424 */ /* 0x000fca00078e00ff */
[----:B------:R-:W2:Y:S01]  /*86e0*/  LDC R21, c[0x0][0x600] ;  /* 0x00018000ff157b82 */ /* 0x000ea20000000800 */
[-CC-:B----4-:R-:W-:Y:S02]  /*86f0*/  SHF.R.U64 R13, R10, R14.reuse, R5.reuse ;  /* 0x0000000e0a0d7219 */ /* 0x190fe40000001205 */
[----:B------:R-:W-:Y:S02]  /*8700*/  SHF.R.U32.HI R4, RZ, R14, R5 ;  /* 0x0000000eff047219 */ /* 0x000fe40000011605 */
[----:B------:R3:W4:Y:S03]  /*8710*/  F2I.U32.TRUNC.NTZ R14, R7 ;  /* 0x00000007000e7305 */ /* 0x000726000020f000 */
[----:B------:R-:W1:Y:S01]  /*8720*/  LDC R26, c[0x0][0x648] ;  /* 0x00019200ff1a7b82 */ /* 0x000e620000000800 */
[-C--:B0-----:R-:W-:Y:S02]  /*8730*/  SHF.R.U64 R15, R13, R9.reuse, R4 ;  /* 0x000000090d0f7219 */ /* 0x081fe40000001204 */
[----:B------:R-:W-:-:S02]  /*8740*/  SHF.L.U32 R8, R8, R9, RZ ;  /* 0x0000000908087219 */ /* 0x000fc400000006ff */
[-C--:B------:R-:W-:Y:S01]  /*8750*/  SHF.R.U32.HI R5, RZ, R9.reuse, R4 ;  /* 0x00000009ff057219 */ /* 0x080fe20000011604 */
[----:B------:R-:W-:Y:S01]  /*8760*/  IMAD.MOV.U32 R4, RZ, RZ, R15 ;  /* 0x000000ffff047224 */ /* 0x000fe200078e000f */
[----:B------:R-:W-:Y:S01]  /*8770*/  SHF.L.U32 R22, R6, R9, RZ ;  /* 0x0000000906167219 */ /* 0x000fe200000006ff */
[----:B------:R-:W0:Y:S01]  /*8780*/  LDC R27, c[0x0][0x638] ;  /* 0x00018e00ff1b7b82 */ /* 0x000e220000000800 */
[----:B------:R-:W-:-:S07]  /*8790*/  LOP3.LUT R28, RZ, R8, RZ, 0x33, !PT ;  /* 0x00000008ff1c7212 */ /* 0x000fce00078e33ff */
        /* <DEDUP_REMOVED lines=12> */
.L_x_293:
[----:B------:R-:W-:Y:S01]  /*8860*/  ISETP.NE.AND P0, PT, R2, 0x1, PT ;  /* 0x000000010200780c */ /* 0x000fe20003f05270 */
[----:B--2---:R-:W-:Y:S01]  /*8870*/  VIADD R7, R21, 0xffffffff ;  /* 0xffffffff15077836 */ /* 0x004fe20000000000 */
[----:B-1----:R-:W-:Y:S01]  /*8880*/  SHF.R.U64 R5, R4, R26, R5 ;  /* 0x0000001a04057219 */ /* 0x002fe20000001205 */
[----:B------:R-:W-:Y:S01]  /*8890*/  IMAD.MOV R14, RZ, RZ, -R14 ;  /* 0x000000ffff0e7224 */ /* 0x000fe200078e0a0e */
[----:B------:R-:W-:Y:S01]  /*88a0*/  LOP3.LUT R4, R13, R28, RZ, 0xc0, !PT ;  /* 0x0000001c0d047212 */ /* 0x000fe200078ec0ff */
[----:B------:R-:W-:Y:S01]  /*88b0*/  IMAD.MOV.U32 R8, RZ, RZ, R12 ;  /* 0x000000ffff087224 */ /* 0x000fe200078e000c */
[----:B------:R-:W-:Y:S01]  /*88c0*/  LOP3.LUT R10, R10, R7, RZ, 0xc0, !PT ;  /* 0x000000070a0a7212 */ /* 0x000fe200078ec0ff */
[----:B------:R-:W-:Y:S02]  /*88d0*/  IMAD.MOV R6, RZ, RZ, -R5 ;  /* 0x000000ffff067224 */ /* 0x000fe400078e0a05 */
[----:B------:R-:W-:-:S04]  /*88e0*/  IMAD R4, R22, R5, R4 ;  /* 0x0000000516047224 */ /* 0x000fc800078e0204 */
[----:B------:R-:W-:Y:S02]  /*88f0*/  @P0 IMAD R23, R20, R14, R3 ;  /* 0x0000000e14170224 */ /* 0x000fe400078e0203 */
[----:B0-----:R-:W-:Y:S02]  /*8900*/  IMAD R3, R6, R27, R15 ;  /* 0x0000001b06037224 */ /* 0x001fe400078e020f */
[----:B------:R-:W-:Y:S02]  /*8910*/  IMAD R7, R4, R29, R23 ;  /* 0x0000001d04077224 */ /* 0x000fe400078e0217 */
[----:B------:R-:W-:Y:S02]  /*8920*/  IMAD R4, R3, R21, R10 ;  /* 0x0000001503047224 */ /* 0x000fe400078e020a */
[----:B------:R-:W-:-:S03]  /*8930*/  IMAD.MOV.U32 R6, RZ, RZ, 0x1 ;  /* 0x00000001ff067424 */ /* 0x000fc600078e00ff */
[----:B------:R-:W-:Y:S02]  /*8940*/  SEL R9, R4, R7, !P0 ;  /* 0x0000000704097207 */ /* 0x000fe40004000000 */
[----:B------:R-:W-:-:S07]  /*8950*/  SEL R7, R7, R4, !P0 ;  /* 0x0000000407077207 */ /* 0x000fce0004000000 */
.L_x_291:
[----:B------:R-:W-:-:S08]  /*8960*/  NOP ;  /* 0x0000000000007918 */ /* 0x000fd00000000000 */
[----:B------:R-:W0:-:S00]  /*8970*/  USETMAXREG.DEALLOC.CTAPOOL 0x28 ;  /* 0x00000028000079c8 */ /* 0x000e0000080e0500 */
[----:B0-----:R-:W-:-:S13]  /*8980*/  ISETP.NE.AND P0, PT, R0, RZ, PT ;  /* 0x000000ff0000720c */ /* 0x001fda0003f05270 */
[----:B------:R-:W-:Y:S05]  /*8990*/  @P0 EXIT ;  /* 0x000000000000094d */ /* 0x000fea0003800000 */
[----:B------:R-:W-:Y:S01]  /*89a0*/  LOP3.LUT P0, RZ, R6, 0xff, RZ, 0xc0, !PT ;  /* 0x000000ff06ff7812 */ /* 0x000fe2000780c0ff */
[----:B------:R-:W-:Y:S02]  /*89b0*/  IMAD.MOV.U32 R3, RZ, RZ, 0x1 ;  /* 0x00000001ff037424 */ /* 0x000fe400078e00ff */
[----:B------:R-:W-:-:S10]  /*89c0*/  IMAD.MOV.U32 R0, RZ, RZ, RZ ;  /* 0x000000ffff007224 */ /* 0x000fd400078e00ff */
[----:B------:R-:W-:Y:S05]  /*89d0*/  @!P0 BRA `(.L_x_294) ;  /* 0x0000000c00348947 */ /* 0x000fea0003800000 */
[----:B------:R-:W0:Y:S01]  /*89e0*/  LDC R0, c[0x0][0x28c] ;  /* 0x0000a300ff007b82 */ /* 0x000e220000000800 */
[----:B------:R-:W-:Y:S01]  /*89f0*/  ULDC UR5, c[0x0][0x600] ;  /* 0x0001800000057ab9 */ /* 0x000fe20000000800 */
[----:B------:R-:W-:Y:S01]  /*8a00*/  ULDC UR4, c[0x0][0xc] ;  /* 0x0000030000047ab9 */ /* 0x000fe20000000800 */
[----:B------:R-:W-:Y:S01]  /*8a10*/  UIADD3 UR16, UR5, -0x1, URZ ;  /* 0xffffffff05107890 */ /* 0x000fe2000fffe03f */
[C---:B------:R-:W-:Y:S01]  /*8a20*/  LOP3.LUT P2, RZ, R18.reuse, 0x7f, RZ, 0xc0, !PT ;  /* 0x0000007f12ff7812 */ /* 0x040fe2000784c0ff */
[----:B------:R-:W-:Y:S01]  /*8a30*/  ULDC UR6, c[0x0][0x658] ;  /* 0x0001960000067ab9 */ /* 0x000fe20000000800 */
[----:B------:R-:W-:Y:S01]  /*8a40*/  ULDC UR5, c[0x0][0x10] ;  /* 0x0000040000057ab9 */ /* 0x000fe20000000800 */
[----:B------:R-:W-:Y:S01]  /*8a50*/  UMOV UR7, 0xffffffff ;  /* 0xffffffff00077882 */ /* 0x000fe20000000000 */
[----:B------:R-:W-:Y:S01]  /*8a60*/  UMOV UR8, 0x1 ;  /* 0x0000000100087882 */ /* 0x000fe20000000000 */
[----:B------:R-:W-:Y:S01]  /*8a70*/  UIMAD.WIDE.U32 UR4, UR4, UR5, URZ ;  /* 0x00000005040472a5 */ /* 0x000fe2000f8e003f */
[----:B------:R-:W-:Y:S01]  /*8a80*/  LOP3.LUT P0, RZ, R18, 0x1f, RZ, 0xc0, !PT ;  /* 0x0000001f12ff7812 */ /* 0x000fe2000780c0ff */
[----:B------:R-:W-:Y:S01]  /*8a90*/  USHF.L.U32 UR7, UR7, UR6, URZ ;  /* 0x0000000607077299 */ /* 0x000fe2000800063f */
[----:B------:R-:W-:Y:S01]  /*8aa0*/  BSSY B0, `(.L_x_294) ;  /* 0x00000c0000007945 */ /* 0x000fe20003800000 */
[----:B------:R-:W-:Y:S01]  /*8ab0*/  USHF.L.U32 UR18, UR8, UR6, URZ ;  /* 0x0000000608127299 */ /* 0x000fe2000800063f */
[----:B------:R-:W-:Y:S01]  /*8ac0*/  IMAD.MOV.U32 R11, RZ, RZ, 0x1 ;  /* 0x00000001ff0b7424 */ /* 0x000fe200078e00ff */
[----:B------:R-:W-:Y:S01]  /*8ad0*/  LOP3.LUT R18, R19, 0x2, RZ, 0xfc, !PT ;  /* 0x0000000213127812 */ /* 0x000fe200078efcff */
[----:B------:R-:W-:Y:S01]  /*8ae0*/  ULDC UR6, c[0x0][0x14] ;  /* 0x0000050000067ab9 */ /* 0x000fe20000000800 */
[----:B------:R-:W-:Y:S01]  /*8af0*/  PLOP3.LUT P0, PT, P0, P2, PT, 0x8a, 0x0 ;  /* 0x000000000000781c */ /* 0x000fe20000705172 */
[----:B------:R-:W-:-:S02]  /*8b00*/  UIMAD.WIDE.U32 UR20, UR4, UR6, URZ ;  /* 0x00000006041472a5 */ /* 0x000fc4000f8e003f */
[----:B------:R-:W-:Y:S02]  /*8b10*/  UIMAD UR13, UR5, UR6, URZ ;  /* 0x00000006050d72a4 */ /* 0x000fe4000f8e023f */
[----:B------:R-:W-:Y:S01]  /*8b20*/  ULOP3.LUT UR17, URZ, UR7, URZ, 0x33, !UPT ;  /* 0x000000073f117292 */ /* 0x000fe2000f8e333f */
[----:B0-----:R-:W-:Y:S01]  /*8b30*/  VIADD R0, R0, 0x1f ;  /* 0x0000001f00007836 */ /* 0x001fe20000000000 */
[----:B------:R-:W-:Y:S01]  /*8b40*/  UIADD3 UR13, UR21, UR13, URZ ;  /* 0x0000000d150d7290 */ /* 0x000fe2000fffe03f */
[----:B------:R-:W-:-:S03]  /*8b50*/  ULDC.64 UR22, c[0x0][0x198] ;  /* 0x0000660000167ab9 */ /* 0x000fc60000000a00 */
[----:B------:R-:W-:-:S04]  /*8b60*/  SHF.R.S32.HI R3, RZ, 0x1f, R0 ;  /* 0x0000001fff037819 */ /* 0x000fc80000011400 */
[----:B------:R-:W-:Y:S01]  /*8b70*/  LEA.HI R3, R3, R0, RZ, 0x5 ;  /* 0x0000000003037211 */ /* 0x000fe200078f28ff */
[----:B------:R-:W-:-:S03]  /*8b80*/  IMAD.MOV.U32 R0, RZ, RZ, RZ ;  /* 0x000000ffff007224 */ /* 0x000fc600078e00ff */
[----:B------:R-:W-:Y:S01]  /*8b90*/  SHF.R.S32.HI R13, RZ, 0x5, R3 ;  /* 0x00000005ff0d7819 */ /* 0x000fe20000011403 */
[----:B------:R-:W-:-:S04]  /*8ba0*/  IMAD.MOV.U32 R3, RZ, RZ, 0x1 ;  /* 0x00000001ff037424 */ /* 0x000fc800078e00ff */
[----:B------:R-:W-:-:S07]  /*8bb0*/  VIADD R10, R13, 0x1 ;  /* 0x000000010d0a7836 */ /* 0x000fce0000000000 */
.L_x_306:
[----:B------:R-:W-:-:S03]  /*8bc0*/  UMOV UR4, 0xffffffff ;  /* 0xffffffff00047882 */ /* 0x000fc60000000000 */
[----:B------:R-:W-:Y:S05]  /*8bd0*/  BRA.DIV UR4, `(.L_x_295) ;  /* 0x0000000e04547947 */ /* 0x000fea000b800000 */
[----:B------:R-:W-:-:S13]  /*8be0*/  ELECT P6, URZ, PT ;  /* 0x00000000003f782f */ /* 0x000fda00038c0000 */
.L_x_315:
[----:B------:R-:W0:Y:S01]  /*8bf0*/  LDC R4, c[0x0][0x28c] ;  /* 0x0000a300ff047b82 */ /* 0x000e220000000800 */
[----:B------:R-:W-:Y:S01]  /*8c00*/  BSSY B1, `(.L_x_296) ;  /* 0x0000037000017945 */ /* 0x000fe20003800000 */
[----:B0-----:R-:W-:-:S13]  /*8c10*/  ISETP.LT.OR P6, PT, R4, 0x1, !P6 ;  /* 0x000000010400780c */ /* 0x001fda00077c1670 */
[----:B------:R-:W-:Y:S05]  /*8c20*/  @P6 BRA `(.L_x_297) ;  /* 0x0000000000d06947 */ /* 0x000fea0003800000 */
[----:B------:R-:W-:Y:S02]  /*8c30*/  IMAD.SHL.U32 R14, R9, 0x100, RZ ;  /* 0x00000100090e7824 */ /* 0x000fe400078e00ff */
[----:B------:R-:W-:Y:S02]  /*8c40*/  IMAD.SHL.U32 R15, R7, 0x80, RZ ;  /* 0x00000080070f7824 */ /* 0x000fe400078e00ff */
[----:B------:R-:W-:Y:S02]  /*8c50*/  IMAD.MOV.U32 R20, RZ, RZ, RZ ;  /* 0x000000ffff147224 */ /* 0x000fe400078e00ff */
[----:B------:R-:W-:Y:S02]  /*8c60*/  IMAD.MOV.U32 R4, RZ, RZ, R10 ;  /* 0x000000ffff047224 */ /* 0x000fe400078e000a */
[----:B------:R-:W-:Y:S02]  /*8c70*/  IMAD.MOV.U32 R5, RZ, RZ, R3 ;  /* 0x000000ffff057224 */ /* 0x000fe400078e0003 */
[----:B------:R-:W-:-:S07]  /*8c80*/  IMAD.MOV.U32 R6, RZ, RZ, R0 ;  /* 0x000000ffff067224 */ /* 0x000fce00078e0000 */
.L_x_301:
[----:B------:R-:W0:Y:S01]  /*8c90*/  S2R R12, SR_CgaCtaId ;  /* 0x00000000000c7919 */ /* 0x000e220000008800 */
[----:B------:R-:W-:Y:S01]  /*8ca0*/  MOV R7, 0x400 ;  /* 0x0000040000077802 */ /* 0x000fe20000000f00 */
[----:B------:R-:W1:Y:S03]  /*8cb0*/  @!P2 LDC R9, c[0x0][0x500] ;  /* 0x00014000ff09ab82 */ /* 0x000e660000000800 */
[----:B0-----:R-:W-:Y:S02]  /*8cc0*/  LEA R21, R12, R7, 0x18 ;  /* 0x000000070c157211 */ /* 0x001fe400078ec0ff */
[----:B------:R-:W-:-:S03]  /*8cd0*/  SHF.L.U32 R7, R5, 0x1f, RZ ;  /* 0x0000001f05077819 */ /* 0x000fc600000006ff */
[----:B------:R-:W-:-:S04]  /*8ce0*/  IMAD R12, R6, 0x8, R21 ;  /* 0x00000008060c7824 */ /* 0x000fc800078e0215 */
[----:B------:R-:W0:Y:S02]  /*8cf0*/  SYNCS.PHASECHK.TRANS64.TRYWAIT P1, [R12+URZ+0x10], R7 ;  /* 0x000010070c0075a7 */ /* 0x000e24000802017f */
[----:B01----:R-:W-:Y:S05]  /*8d00*/  @!P1 BRA `(.L_x_298) ;  /* 0x0000000c00289947 */ /* 0x003fea0003800000 */
.L_x_316:
[----:B0-----:R-:W-:Y:S01]  /*8d10*/  PRMT R7, R18, 0x9910, RZ ;  /* 0x0000991012077816 */ /* 0x001fe200000000ff */
[----:B------:R0:W-:Y:S03]  /*8d20*/  @!P2 SYNCS.ARRIVE.TRANS64 RZ, [R12+URZ], R9 ;  /* 0x000000090cffa9a7 */ /* 0x0001e6000800003f */
[----:B------:R-:W-:-:S13]  /*8d30*/  ISETP.NE.AND P1, PT, R7, 0x2, PT ;  /* 0x000000020700780c */ /* 0x000fda0003f25270 */
[----:B0-----:R-:W-:Y:S05]  /*8d40*/  @P1 BRA `(.L_x_299) ;  /* 0x0000000000041947 */ /* 0x001fea0003800000 */
[----:B------:R-:W-:Y:S01]  /*8d50*/  BPT.TRAP 0x1 ;  /* 0x000000040000795c */ /* 0x000fe20000300000 */
.L_x_299:
[----:B------:R-:W-:Y:S05]  /*8d60*/  @P0 BRA `(.L_x_300) ;  /* 0x0000000000040947 */ /* 0x000fea0003800000 */
[----:B------:R-:W-:Y:S01]  /*8d70*/  BPT.TRAP 0x1 ;  /* 0x000000040000795c */ /* 0x000fe20000300000 */
.L_x_300:
[--C-:B------:R-:W-:Y:S01]  /*8d80*/  IMAD R7, R6, 0x1000, R21.reuse ;  /* 0x0000100006077824 */ /* 0x100fe200078e0215 */
[----:B------:R-:W-:Y:S01]  /*8d90*/  R2UR UR9, R12 ;  /* 0x000000000c0972ca */ /* 0x000fe200000e0000 */
[----:B------:R-:W-:Y:S01]  /*8da0*/  IMAD R21, R6, 0x2000, R21 ;  /* 0x0000200006157824 */ /* 0x000fe200078e0215 */
[----:B------:R-:W-:Y:S01]  /*8db0*/  UIADD3 UR4, UP0, UR22, 0xf0, URZ ;  /* 0x000000f016047890 */ /* 0x000fe2000ff1e03f */
[----:B------:R-:W-:Y:S01]  /*8dc0*/  VIADD R4, R4, 0xffffffff ;  /* 0xffffffff04047836 */ /* 0x000fe20000000000 */
[----:B------:R-:W-:Y:S01]  /*8dd0*/  R2UR UR5, R7 ;  /* 0x00000000070572ca */ /* 0x000fe200000e0000 */
[----:B------:R-:W-:Y:S01]  /*8de0*/  UIADD3 UR24, UP1, UR22, 0x1f0, URZ ;  /* 0x000001f016187890 */ /* 0x000fe2000ff3e03f */
[----:B------:R-:W-:Y:S01]  /*8df0*/  R2UR UR8, R21 ;  /* 0x00000000150872ca */ /* 0x000fe200000e0000 */
[----:B------:R-:W-:Y:S01]  /*8e00*/  VIADD R6, R6, 0x1 ;  /* 0x0000000106067836 */ /* 0x000fe20000000000 */
[----:B------:R-:W-:Y:S01]  /*8e10*/  R2UR UR11, R15 ;  /* 0x000000000f0b72ca */ /* 0x000fe200000e0000 */
[----:B------:R-:W-:Y:S01]  /*8e20*/  UIADD3.X UR25, URZ, UR23, URZ, UP1, !UPT ;  /* 0x000000173f197290 */ /* 0x000fe20008ffe43f */
[----:B------:R-:W-:Y:S01]  /*8e30*/  R2UR UR10, R20 ;  /* 0x00000000140a72ca */ /* 0x000fe200000e0000 */
[----:B------:R-:W-:Y:S01]  /*8e40*/  UMOV UR6, 0x0 ;  /* 0x0000000000067882 */ /* 0x000fe20000000000 */
[----:B------:R-:W-:Y:S01]  /*8e50*/  R2UR UR12, R8 ;  /* 0x00000000080c72ca */ /* 0x000fe200000e0000 */
[----:B------:R-:W-:Y:S01]  /*8e60*/  UMOV UR7, 0x10000000 ;  /* 0x1000000000077882 */ /* 0x000fe20000000000 */
[----:B------:R-:W-:Y:S01]  /*8e70*/  R2UR UR19, R14 ;  /* 0x000000000e1372ca */ /* 0x000fe200000e0000 */
[----:B------:R-:W-:Y:S01]  /*8e80*/  VIADD R20, R20, 0x20 ;  /* 0x0000002014147836 */ /* 0x000fe20000000000 */
[----:B------:R-:W-:Y:S01]  /*8e90*/  ISETP.GT.AND P3, PT, R4, 0x1, PT ;  /* 0x000000010400780c */ /* 0x000fe20003f64270 */
[----:B------:R-:W-:Y:S01]  /*8ea0*/  UIADD3 UR14, UR5, 0x100, URZ ;  /* 0x00000100050e7890 */ /* 0x000fe2000fffe03f */
[----:B------:R-:W-:Y:S01]  /*8eb0*/  ISETP.NE.AND P1, PT, R6, 0x2, PT ;  /* 0x000000020600780c */ /* 0x000fe20003f25270 */
[----:B------:R-:W-:-:S02]  /*8ec0*/  UIADD3.X UR5, URZ, UR23, URZ, UP0, !UPT ;  /* 0x000000173f057290 */ /* 0x000fc400087fe43f */
[----:B------:R-:W-:Y:S01]  /*8ed0*/  UIADD3 UR15, UR8, 0x2100, URZ ;  /* 0x00002100080f7890 */ /* 0x000fe2000fffe03f */
[----:B------:R-:W-:Y:S02]  /*8ee0*/  SEL R12, RZ, 0x1, P1 ;  /* 0x00000001ff0c7807 */ /* 0x000fe40000800000 */
[----:B------:R-:W-:Y:S01]  /*8ef0*/  UMOV UR8, UR14 ;  /* 0x0000000e00087c82 */ /* 0x000fe20008000000 */
[----:B------:R-:W-:Y:S02]  /*8f00*/  SEL R6, R6, RZ, P1 ;  /* 0x000000ff06067207 */ /* 0x000fe40000800000 */
[----:B------:R-:W-:Y:S01]  /*8f10*/  LOP3.LUT R5, R5, R12, RZ, 0x3c, !PT ;  /* 0x0000000c05057212 */ /* 0x000fe200078e3cff */
[----:B------:R0:W-:Y:S02]  /*8f20*/  UTMALDG.3D [UR8], [UR4], desc[UR6] ;  /* 0x00000608040075b4 */ /* 0x0001e40008011000 */
[----:B0-----:R-:W-:Y:S01]  /*8f30*/  UMOV UR8, UR15 ;  /* 0x0000000f00087c82 */ /* 0x001fe20008000000 */
[----:B------:R-:W-:-:S02]  /*8f40*/  UMOV UR11, UR19 ;  /* 0x00000013000b7c82 */ /* 0x000fc40008000000 */
[----:B------:R0:W-:Y:S02]  /*8f50*/  UTMALDG.3D [UR8], [UR24], desc[UR6] ;  /* 0x00000608180075b4 */ /* 0x0001e40008011000 */
[----:B0-----:R-:W-:Y:S05]  /*8f60*/  @P3 BRA `(.L_x_301) ;  /* 0xfffffffc00483947 */ /* 0x001fea000383ffff */
.L_x_297:
[----:B------:R-:W-:Y:S05]  /*8f70*/  BSYNC B1 ;  /* 0x0000000000017941 */ /* 0x000fea0003800000 */
.L_x_296:
[----:B------:R-:W-:Y:S01]  /*8f80*/  LOP3.LUT P3, RZ, R11, 0xff, RZ, 0xc0, !PT ;  /* 0x000000ff0bff7812 */ /* 0x000fe2000786c0ff */
[----:B------:R-:W-:Y:S01]  /*8f90*/  IMAD.IADD R0, R13, 0x1, R0 ;  /* 0x000000010d007824 */ /* 0x000fe200078e0200 */
[----:B------:R-:W-:Y:S01]  /*8fa0*/  IADD3 R16, P4, R16, UR20, RZ ;  /* 0x0000001410107c10 */ /* 0x000fe2000ff9e0ff */
[----:B------:R-:W-:Y:S01]  /*8fb0*/  ULDC.64 UR4, c[0x0][0x650] ;  /* 0x0001940000047ab9 */ /* 0x000fe20000000a00 */
[----:B------:R-:W-:Y:S01]  /*8fc0*/  BSSY B1, `(.L_x_302) ;  /* 0x000006b000017945 */ /* 0x000fe20003800000 */
[----:B------:R-:W-:Y:S01]  /*8fd0*/  IMAD.MOV.U32 R7, RZ, RZ, -0x1 ;  /* 0xffffffffff077424 */ /* 0x000fe200078e00ff */
[----:B------:R-:W-:Y:S01]  /*8fe0*/  SHF.R.U32.HI R4, RZ, 0x1, R0 ;  /* 0x00000001ff047819 */ /* 0x000fe20000011600 */
[----:B------:R-:W-:Y:S01]  /*8ff0*/  IMAD.MOV.U32 R9, RZ, RZ, -0x1 ;  /* 0xffffffffff097424 */ /* 0x000fe200078e00ff */
[----:B------:R-:W-:Y:S01]  /*9000*/  ISETP.GT.U32.AND P1, PT, R0, 0x1, PT ;  /* 0x000000010000780c */ /* 0x000fe20003f24070 */
[----:B------:R-:W-:Y:S01]  /*9010*/  IMAD.MOV.U32 R8, RZ, RZ, -0x1 ;  /* 0xffffffffff087424 */ /* 0x000fe200078e00ff */
[----:B------:R-:W-:-:S02]  /*9020*/  LOP3.LUT R4, R4, 0x1, RZ, 0xc0, !PT ;  /* 0x0000000104047812 */ /* 0x000fc400078ec0ff */
[----:B------:R-:W-:Y:S01]  /*9030*/  ISETP.LT.U32.AND P1, PT, R13, 0x2, P1 ;  /* 0x000000020d00780c */ /* 0x000fe20000f21070 */
[----:B------:R-:W0:Y:S01]  /*9040*/  @P3 S2R R6, SR_CgaCtaId ;  /* 0x0000000000063919 */ /* 0x000e220000008800 */
[----:B------:R-:W-:Y:S02]  /*9050*/  @P3 MOV R5, 0x400 ;  /* 0x0000040000053802 */ /* 0x000fe40000000f00 */
[----:B------:R-:W-:Y:S02]  /*9060*/  IADD3.X R17, R17, UR13, RZ, P4, !PT ;  /* 0x0000000d11117c10 */ /* 0x000fe4000a7fe4ff */
[----:B------:R-:W-:Y:S02]  /*9070*/  ISETP.GE.U32.AND P4, PT, R16, UR4, PT ;  /* 0x0000000410007c0c */ /* 0x000fe4000bf86070 */
[----:B------:R-:W-:Y:S02]  /*9080*/  LOP3.LUT R0, R0, 0x1, RZ, 0xc0, !PT ;  /* 0x0000000100007812 */ /* 0x000fe400078ec0ff */
[----:B------:R-:W-:-:S02]  /*9090*/  PRMT R11, RZ, 0x7610, R11 ;  /* 0x00007610ff0b7816 */ /* 0x000fc4000000000b */
[----:B0-----:R-:W-:-:S04]  /*90a0*/  @P3 LEA R5, R6, R5, 0x18 ;  /* 0x0000000506053211 */ /* 0x001fc800078ec0ff */
[----:B------:R0:W-:Y:S01]  /*90b0*/  @P3 SYNCS.ARRIVE.TRANS64.A1T0 RZ, [R5+URZ+0x38], RZ ;  /* 0x000038ff05ff39a7 */ /* 0x0001e2000810003f */
[----:B------:R-:W-:Y:S02]  /*90c0*/  ISETP.NE.U32.AND P3, PT, R4, 0x1, PT ;  /* 0x000000010400780c */ /* 0x000fe40003f65070 */
[----:B------:R-:W-:Y:S02]  /*90d0*/  SEL R4, RZ, 0x1, !P1 ;  /* 0x00000001ff047807 */ /* 0x000fe40004800000 */
[----:B------:R-:W-:Y:S02]  /*90e0*/  ISETP.GE.U32.AND.EX P1, PT, R17, UR5, PT, P4 ;  /* 0x0000000511007c0c */ /* 0x000fe4000bf26140 */
[----:B------:R-:W-:-:S04]  /*90f0*/  ISETP.GT.U32.AND P3, PT, R13, 0x1, !P3 ;  /* 0x000000010d00780c */ /* 0x000fc80005f64070 */
[----:B0-----:R-:W-:-:S04]  /*9100*/  SEL R5, RZ, 0x1, !P3 ;  /* 0x00000001ff057807 */ /* 0x001fc80005800000 */
[--C-:B------:R-:W-:Y:S02]  /*9110*/  LOP3.LUT R3, R5, R3, R4.reuse, 0x96, !PT ;  /* 0x0000000305037212 */ /* 0x100fe400078e9604 */
[----:B------:R-:W-:Y:S01]  /*9120*/  PRMT R4, RZ, 0x7610, R4 ;  /* 0x00007610ff047816 */ /* 0x000fe20000000004 */
[----:B------:R-:W-:Y:S06]  /*9130*/  @P1 BRA `(.L_x_303) ;  /* 0x00000004004c1947 */ /* 0x000fec0003800000 */
[----:B------:R-:W-:Y:S01]  /*9140*/  ULDC.64 UR4, c[0x0][0x628] ;  /* 0x00018a0000047ab9 */ /* 0x000fe20000000a00 */
[----:B------:R-:W0:Y:S01]  /*9150*/  S2R R14, SR_CTAID.X ;  /* 0x00000000000e7919 */ /* 0x000e220000002500 */
[----:B------:R-:W-:Y:S01]  /*9160*/  ISETP.NE.U32.AND P1, PT, RZ, UR4, PT ;  /* 0x00000004ff007c0c */ /* 0x000fe2000bf25070 */
[----:B------:R-:W-:Y:S01]  /*9170*/  ULDC UR7, c[0x0][0x630] ;  /* 0x00018c0000077ab9 */ /* 0x000fe20000000800 */
[----:B------:R-:W-:Y:S01]  /*9180*/  IMAD.MOV.U32 R4, RZ, RZ, R16 ;  /* 0x000000ffff047224 */ /* 0x000fe200078e0010 */
[----:B------:R-:W1:Y:S01]  /*9190*/  S2R R12, SR_CTAID.Y ;  /* 0x00000000000c7919 */ /* 0x000e620000002600 */
[----:B------:R-:W-:Y:S01]  /*91a0*/  ISETP.NE.AND.EX P1, PT, RZ, UR5, PT, P1 ;  /* 0x00000005ff007c0c */ /* 0x000fe2000bf25310 */
[----:B------:R-:W-:-:S12]  /*91b0*/  IMAD.MOV.U32 R5, RZ, RZ, R17 ;  /* 0x000000ffff057224 */ /* 0x000fd800078e0011 */
[----:B------:R-:W-:Y:S05]  /*91c0*/  @!P1 BRA `(.L_x_304) ;  /* 0x0000000000289947 */ /* 0x000fea0003800000 */
[----:B------:R-:W-:Y:S02]  /*91d0*/  ULDC UR6, c[0x0][0x634] ;  /* 0x00018d0000067ab9 */ /* 0x000fe40000000800 */
[----:B------:R-:W-:-:S05]  /*91e0*/  IADD3 R9, P1, R16, UR6, RZ ;  /* 0x0000000610097c10 */ /* 0x000fca000ff3e0ff */
[----:B------:R-:W-:-:S04]  /*91f0*/  IMAD.X R15, RZ, RZ, R17, P1 ;  /* 0x000000ffff0f7224 */ /* 0x000fc800008e0611 */
[----:B------:R-:W-:-:S04]  /*9200*/  IMAD.WIDE.U32 R6, R15, UR4, RZ ;  /* 0x000000040f067c25 */ /* 0x000fc8000f8e00ff */
[----:B------:R-:W-:-:S04]  /*9210*/  IMAD.WIDE.U32 R6, P1, R9, UR5, R6 ;  /* 0x0000000509067c25 */ /* 0x000fc8000f820006 */
[----:B------:R-:W-:-:S04]  /*9220*/  IMAD.WIDE.U32 R8, R9, UR4, RZ ;  /* 0x0000000409087c25 */ /* 0x000fc8000f8e00ff */
[----:B------:R-:W-:Y:S01]  /*9230*/  IMAD.X R5, RZ, RZ, RZ, P1 ;  /* 0x000000ffff057224 */ /* 0x000fe200008e06ff */
[----:B------:R-:W-:Y:S01]  /*9240*/  IADD3 RZ, P1, R9, R6, RZ ;  /* 0x0000000609ff7210 */ /* 0x000fe20007f3e0ff */
[----:B------:R-:W-:-:S04]  /*9250*/  IMAD.MOV.U32 R4, RZ, RZ, R7 ;  /* 0x000000ffff047224 */ /* 0x000fc800078e0007 */
[----:B------:R-:W-:-:S08]  /*9260*/  IMAD.WIDE.U32.X R4, R15, UR5, R4, P1 ;  /* 0x000000050f047c25 */ /* 0x000fd000088e0404 */
.L_x_304:
[--C-:B------:R-:W-:Y:S01]  /*9270*/  SHF.R.U64 R8, R4, UR7, R5.reuse ;  /* 0x0000000704087c19 */ /* 0x100fe20008001205 */
[----:B------:R-:W-:Y:S01]  /*9280*/  ULDC.64 UR4, c[0x0][0x620] ;  /* 0x0001880000047ab9 */ /* 0x000fe20000000a00 */
[----:B------:R-:W-:Y:S01]  /*9290*/  SHF.R.U32.HI R4, RZ, UR7, R5 ;  /* 0x00000007ff047c19 */ /* 0x000fe20008011605 */
[----:B------:R-:W2:Y:S01]  /*92a0*/  LDC R25, c[0x0][0x144] ;  /* 0x00005100ff197b82 */ /* 0x000ea20000000800 */
[----:B------:R-:W-:Y:S01]  /*92b0*/  IADD3 R7, P1, RZ, -R8, RZ ;  /* 0x80000008ff077210 */ /* 0x000fe20007f3e0ff */
[----:B------:R-:W-:Y:S01]  /*92c0*/  ULDC.64 UR8, c[0x0][0x640] ;  /* 0x0001900000087ab9 */ /* 0x000fe20000000a00 */
[----:B0-----:R-:W-:Y:S01]  /*92d0*/  I2FP.F32.U32 R9, R14 ;  /* 0x0000000e00097245 */ /* 0x001fe20000201000 */
[----:B------:R-:W-:Y:S02]  /*92e0*/  ULDC UR6, c[0x0][0x608] ;  /* 0x0001820000067ab9 */ /* 0x000fe40000000800 */
[----:B------:R-:W-:Y:S01]  /*92f0*/  IMAD.X R4, RZ, RZ, ~R4, P1 ;  /* 0x000000ffff047224 */ /* 0x000fe200008e0e04 */
[----:B------:R-:W-:Y:S01]  /*9300*/  ISETP.NE.U32.AND P1, PT, RZ, UR8, PT ;  /* 0x00000008ff007c0c */ /* 0x000fe2000bf25070 */
[----:B------:R-:W0:Y:S02]  /*9310*/  LDC R21, c[0x0][0x148] ;  /* 0x00005200ff157b82 */ /* 0x000e240000000800 */
[----:B------:R-:W-:Y:S01]  /*9320*/  IMAD R6, R4, UR4, RZ ;  /* 0x0000000404067c24 */ /* 0x000fe2000f8e02ff */
[----:B------:R-:W-:Y:S01]  /*9330*/  ISETP.NE.AND.EX P1, PT, RZ, UR9, PT, P1 ;  /* 0x00000009ff007c0c */ /* 0x000fe2000bf25310 */
[----:B------:R-:W-:Y:S01]  /*9340*/  IMAD.WIDE.U32 R4, R7, UR4, R16 ;  /* 0x0000000407047c25 */ /* 0x000fe2000f8e0010 */
[----:B------:R-:W-:-:S03]  /*9350*/  ULDC UR4, c[0x0][0x150] ;  /* 0x0000540000047ab9 */ /* 0x000fc60000000800 */
[----:B------:R-:W-:Y:S02]  /*9360*/  IMAD R7, R7, UR5, R6 ;  /* 0x0000000507077c24 */ /* 0x000fe4000f8e0206 */
[----:B------:R-:W-:Y:S01]  /*9370*/  FMUL R6, R9, UR4 ;  /* 0x0000000409067c20 */ /* 0x000fe20008400000 */
[----:B------:R-:W-:Y:S01]  /*9380*/  ULDC UR4, c[0x0][0x618] ;  /* 0x0001860000047ab9 */ /* 0x000fe20000000800 */
[----:B------:R-:W-:Y:S01]  /*9390*/  ULDC UR5, c[0x0][0x154] ;  /* 0x0000550000057ab9 */ /* 0x000fe20000000800 */
[----:B------:R-:W-:-:S03]  /*93a0*/  IMAD.IADD R5, R5, 0x1, R7 ;  /* 0x0000000105057824 */ /* 0x000fc600078e0207 */
[----:B------:R-:W3:Y:S02]  /*93b0*/  F2I.U32.TRUNC.NTZ R6, R6 ;  /* 0x0000000600067305 */ /* 0x000ee4000020f000 */
[----:B------:R-:W-:Y:S02]  /*93c0*/  SHF.R.U64 R9, R4, UR4, R5 ;  /* 0x0000000404097c19 */ /* 0x000fe40008001205 */
[----:B-1----:R-:W-:-:S05]  /*93d0*/  I2FP.F32.U32 R4, R12 ;  /* 0x0000000c00047245 */ /* 0x002fca0000201000 */
[----:B------:R-:W-:Y:S01]  /*93e0*/  FMUL R22, R4, UR5 ;  /* 0x0000000504167c20 */ /* 0x000fe20008400000 */
[----:B------:R-:W-:Y:S01]  /*93f0*/  SHF.R.U32.HI R4, RZ, UR4, R5 ;  /* 0x00000004ff047c19 */ /* 0x000fe20008011605 */
[----:B------:R-:W-:-:S03]  /*9400*/  ULDC UR4, c[0x0][0x658] ;  /* 0x0001960000047ab9 */ /* 0x000fc60000000800 */
[--C-:B------:R-:W-:Y:S01]  /*9410*/  SHF.R.U64 R20, R9, UR6, R4.reuse ;  /* 0x0000000609147c19 */ /* 0x100fe20008001204 */
[----:B------:R-:W1:Y:S01]  /*9420*/  F2I.U32.TRUNC.NTZ R22, R22 ;  /* 0x0000001600167305 */ /* 0x000e62000020f000 */
[----:B------:R-:W-:Y:S01]  /*9430*/  SHF.R.U32.HI R5, RZ, UR6, R4 ;  /* 0x00000006ff057c19 */ /* 0x000fe20008011604 */
[----:B---3--:R-:W-:-:S03]  /*9440*/  IMAD.MOV R6, RZ, RZ, -R6 ;  /* 0x000000ffff067224 */ /* 0x008fc600078e0a06 */
[--C-:B------:R-:W-:Y:S01]  /*9450*/  SHF.R.U64 R15, R20, UR4, R5.reuse ;  /* 0x00000004140f7c19 */ /* 0x100fe20008001205 */
[----:B--2---:R-:W-:Y:S01]  /*9460*/  IMAD R14, R25, R6, R14 ;  /* 0x00000006190e7224 */ /* 0x004fe200078e020e */
[----:B------:R-:W-:-:S03]  /*9470*/  SHF.R.U32.HI R23, RZ, UR4, R5 ;  /* 0x00000004ff177c19 */ /* 0x000fc60008011605 */
[----:B------:R-:W-:Y:S02]  /*9480*/  IMAD.MOV.U32 R4, RZ, RZ, R15 ;  /* 0x000000ffff047224 */ /* 0x000fe400078e000f */
[----:B------:R-:W-:Y:S01]  /*9490*/  IMAD.MOV.U32 R5, RZ, RZ, R23 ;  /* 0x000000ffff057224 */ /* 0x000fe200078e0017 */
[----:B-1----:R-:W-:Y:S06]  /*94a0*/  @!P1 BRA `(.L_x_305) ;  /* 0x0000000000289947 */ /* 0x002fec0003800000 */
[----:B------:R-:W-:Y:S02]  /*94b0*/  ULDC UR4, c[0x0][0x64c] ;  /* 0x0001930000047ab9 */ /* 0x000fe40000000800 */
[----:B------:R-:W-:-:S05]  /*94c0*/  IADD3 R5, P1, R15, UR4, RZ ;  /* 0x000000040f057c10 */ /* 0x000fca000ff3e0ff */
[----:B------:R-:W-:-:S04]  /*94d0*/  IMAD.X R23, RZ, RZ, R23, P1 ;  /* 0x000000ffff177224 */ /* 0x000fc800008e0617 */
[----:B------:R-:W-:-:S04]  /*94e0*/  IMAD.WIDE.U32 R6, R23, UR8, RZ ;  /* 0x0000000817067c25 */ /* 0x000fc8000f8e00ff */
[----:B------:R-:W-:-:S04]  /*94f0*/  IMAD.WIDE.U32 R6, P1, R5, UR9, R6 ;  /* 0x0000000905067c25 */ /* 0x000fc8000f820006 */
[----:B------:R-:W-:-:S04]  /*9500*/  IMAD.WIDE.U32 R4, R5, UR8, RZ ;  /* 0x0000000805047c25 */ /* 0x000fc8000f8e00ff */
[----:B------:R-:W-:Y:S01]  /*9510*/  IMAD.MOV.U32 R4, RZ, RZ, R7 ;  /* 0x000000ffff047224 */ /* 0x000fe200078e0007 */
[----:B------:R-:W-:Y:S01]  /*9520*/  IADD3 RZ, P3, R5, R6, RZ ;  /* 0x0000000605ff7210 */ /* 0x000fe20007f7e0ff */
[----:B------:R-:W-:-:S04]  /*9530*/  IMAD.X R5, RZ, RZ, RZ, P1 ;  /* 0x000000ffff057224 */ /* 0x000fc800008e06ff */
[----:B------:R-:W-:-:S08]  /*9540*/  IMAD.WIDE.U32.X R4, R23, UR9, R4, P3 ;  /* 0x0000000917047c25 */ /* 0x000fd000098e0404 */
.L_x_305:
[----:B------:R-:W-:Y:S01]  /*9550*/  ISETP.NE.AND P1, PT, R2, 0x1, PT ;  /* 0x000000010200780c */ /* 0x000fe20003f25270 */
[----:B------:R-:W-:Y:S01]  /*9560*/  ULDC UR4, c[0x0][0x648] ;  /* 0x0001920000047ab9 */ /* 0x000fe20000000800 */
[----:B------:R-:W-:Y:S01]  /*9570*/  LOP3.LUT R20, R20, UR17, RZ, 0xc0, !PT ;  /* 0x0000001114147c12 */ /* 0x000fe2000f8ec0ff */
[----:B------:R-:W-:Y:S01]  /*9580*/  IMAD.MOV R22, RZ, RZ, -R22 ;  /* 0x000000ffff167224 */ /* 0x000fe200078e0a16 */
[----:B------:R-:W-:Y:S01]  /*9590*/  SHF.R.U64 R5, R4, UR4, R5 ;  /* 0x0000000404057c19 */ /* 0x000fe20008001205 */
[----:B------:R-:W-:Y:S01]  /*95a0*/  ULDC UR4, c[0x0][0x638] ;  /* 0x00018e0000047ab9 */ /* 0x000fe20000000800 */
[----:B------:R-:W-:Y:S01]  /*95b0*/  LOP3.LUT R6, R9, UR16, RZ, 0xc0, !PT ;  /* 0x0000001009067c12 */ /* 0x000fe2000f8ec0ff */
[----:B------:R-:W-:Y:S02]  /*95c0*/  ULDC UR5, c[0x0][0x610] ;  /* 0x0001840000057ab9 */ /* 0x000fe40000000800 */
[----:B------:R-:W-:Y:S02]  /*95d0*/  IMAD.MOV R4, RZ, RZ, -R5 ;  /* 0x000000ffff047224 */ /* 0x000fe400078e0a05 */
[----:B------:R-:W-:-:S02]  /*95e0*/  IMAD R5, R5, UR18, R20 ;  /* 0x0000001205057c24 */ /* 0x000fc4000f8e0214 */
[----:B0-----:R-:W-:Y:S02]  /*95f0*/  @P1 IMAD R14, R21, R22, R12 ;  /* 0x00000016150e1224 */ /* 0x001fe400078e020c */
[----:B------:R-:W-:Y:S01]  /*9600*/  IMAD R15, R4, UR4, R15 ;  /* 0x00000004040f7c24 */ /* 0x000fe2000f8e020f */
[----:B------:R-:W-:Y:S01]  /*9610*/  ULDC UR4, c[0x0][0x600] ;  /* 0x0001800000047ab9 */ /* 0x000fe20000000800 */
[----:B------:R-:W-:Y:S02]  /*9620*/  IMAD R14, R5, UR5, R14 ;  /* 0x00000005050e7c24 */ /* 0x000fe4000f8e020e */
[----:B------:R-:W-:Y:S02]  /*9630*/  IMAD R15, R15, UR4, R6 ;  /* 0x000000040f0f7c24 */ /* 0x000fe4000f8e0206 */
[----:B------:R-:W-:-:S03]  /*9640*/  IMAD.MOV.U32 R4, RZ, RZ, 0x1 ;  /* 0x00000001ff047424 */ /* 0x000fc600078e00ff */
[----:B------:R-:W-:Y:S02]  /*9650*/  SEL R9, R15, R14, !P1 ;  /* 0x0000000e0f097207 */ /* 0x000fe40004800000 */
[----:B------:R-:W-:-:S07]  /*9660*/  SEL R7, R14, R15, !P1 ;  /* 0x0000000f0e077207 */ /* 0x000fce0004800000 */
.L_x_303:
[----:B------:R-:W-:Y:S05]  /*9670*/  BSYNC B1 ;  /* 0x0000000000017941 */ /* 0x000fea0003800000 */
.L_x_302:
[----:B------:R-:W-:-:S13]  /*9680*/  LOP3.LUT P1, RZ, R4, 0xff, RZ, 0xc0, !PT ;  /* 0x000000ff04ff7812 */ /* 0x000fda000782c0ff */
[----:B------:R-:W-:Y:S05]  /*9690*/  @P1 BRA `(.L_x_306) ;  /* 0xfffffff400481947 */ /* 0x000fea000383ffff */
[----:B------:R-:W-:Y:S05]  /*96a0*/  BSYNC B0 ;  /* 0x0000000000007941 */ /* 0x000fea0003800000 */
.L_x_294:
[----:B------:R-:W-:-:S03]  /*96b0*/  UMOV UR4, 0xffffffff ;  /* 0xffffffff00047882 */ /* 0x000fc60000000000 */
[----:B------:R-:W-:Y:S05]  /*96c0*/  BRA.DIV UR4, `(.L_x_307) ;  /* 0x0000000204cc7947 */ /* 0x000fea000b800000 */
[----:B------:R-:W-:-:S13]  /*96d0*/  ELECT P6, URZ, PT ;  /* 0x00000000003f782f */ /* 0x000fda00038c0000 */
.L_x_319:
[----:B------:R-:W-:Y:S04]  /*96e0*/  BSSY B0, `(.L_x_308) ;  /* 0x0000019000007945 */ /* 0x000fe80003800000 */
[----:B------:R-:W-:Y:S05]  /*96f0*/  @!P6 BRA `(.L_x_309) ;  /* 0x00000000005ce947 */ /* 0x000fea0003800000 */
[----:B------:R-:W-:-:S04]  /*9700*/  LOP3.LUT R19, R19, 0x2, RZ, 0xfc, !PT ;  /* 0x0000000213137812 */ /* 0x000fc800078efcff */
[----:B------:R-:W-:-:S13]  /*9710*/  ISETP.NE.AND P0, PT, R19, 0x3, PT ;  /* 0x000000031300780c */ /* 0x000fda0003f05270 */
[----:B------:R-:W-:Y:S05]  /*9720*/  @!P0 BRA `(.L_x_310) ;  /* 0x0000000000048947 */ /* 0x000fea0003800000 */
[----:B------:R-:W-:Y:S01]  /*9730*/  BPT.TRAP 0x1 ;  /* 0x000000040000795c */ /* 0x000fe20000300000 */
.L_x_310:
[----:B------:R-:W0:Y:S01]  /*9740*/  S2R R5, SR_CgaCtaId ;  /* 0x0000000000057919 */ /* 0x000e220000008800 */
[----:B------:R-:W-:Y:S02]  /*9750*/  MOV R2, 0x400 ;  /* 0x0000040000027802 */ /* 0x000fe40000000f00 */
[----:B------:R-:W-:Y:S02]  /*9760*/  SHF.L.U32 R4, R3, 0x1f, RZ ;  /* 0x0000001f03047819 */ /* 0x000fe400000006ff */
[----:B0-----:R-:W-:-:S05]  /*9770*/  LEA R5, R5, R2, 0x18 ;  /* 0x0000000205057211 */ /* 0x001fca00078ec0ff */
[----:B------:R-:W-:-:S04]  /*9780*/  VIADD R5, R5, 0x10 ;  /* 0x0000001005057836 */ /* 0x000fc80000000000 */
[C---:B------:R-:W-:Y:S02]  /*9790*/  IMAD R7, R0.reuse, 0x8, R5 ;  /* 0x0000000800077824 */ /* 0x040fe400078e0205 */
[----:B------:R-:W-:Y:S02]  /*97a0*/  VIADD R0, R0, 0x1 ;  /* 0x0000000100007836 */ /* 0x000fe40000000000 */
[----:B------:R-:W0:Y:S03]  /*97b0*/  SYNCS.PHASECHK.TRANS64.TRYWAIT P0, [R7+URZ], R4 ;  /* 0x00000004070075a7 */ /* 0x000e26000800017f */
[----:B------:R-:W-:-:S04]  /*97c0*/  ISETP.NE.AND P1, PT, R0, 0x2, PT ;  /* 0x000000020000780c */ /* 0x000fc80003f25270 */
[----:B------:R-:W-:Y:S02]  /*97d0*/  SEL R2, RZ, 0x1, P1 ;  /* 0x00000001ff027807 */ /* 0x000fe40000800000 */
[----:B------:R-:W-:Y:S02]  /*97e0*/  SEL R0, R0, RZ, P1 ;  /* 0x000000ff00007207 */ /* 0x000fe40000800000 */
[----:B------:R-:W-:Y:S01]  /*97f0*/  LOP3.LUT R2, R3, R2, RZ, 0x3c, !PT ;  /* 0x0000000203027212 */ /* 0x000fe200078e3cff */
[----:B0-----:R-:W-:Y:S06]  /*9800*/  @!P0 BRA `(.L_x_311) ;  /* 0x00000000009c8947 */ /* 0x001fec0003800000 */
.L_x_320:
[----:B------:R-:W-:Y:S01]  /*9810*/  IMAD R5, R0, 0x8, R5 ;  /* 0x0000000800057824 */ /* 0x000fe200078e0205 */
[----:B------:R-:W-:-:S07]  /*9820*/  SHF.L.U32 R0, R2, 0x1f, RZ ;  /* 0x0000001f02007819 */ /* 0x000fce00000006ff */
.L_x_312:
[----:B-1----:R1:W2:Y:S02]  /*9830*/  SYNCS.PHASECHK.TRANS64.TRYWAIT P0, [R5+URZ], R0 ;  /* 0x00000000050075a7 */ /* 0x0022a4000800017f */
[----:B--2---:R-:W-:Y:S05]  /*9840*/  @!P0 NANOSLEEP.SYNCS 0x989680 ;  /* 0x009896800000895d */ /* 0x004fea0003900000 */
[----:B------:R-:W2:Y:S02]  /*9850*/  @!P0 SYNCS.PHASECHK.TRANS64 P0, [R5+URZ], R0 ;  /* 0x00000000050085a7 */ /* 0x000ea4000800007f */
[----:B--2---:R-:W-:Y:S05]  /*9860*/  @!P0 BRA `(.L_x_312) ;  /* 0xfffffffc00f08947 */ /* 0x004fea000383ffff */
.L_x_309:
[----:B------:R-:W-:Y:S05]  /*9870*/  BSYNC B0 ;  /* 0x0000000000007941 */ /* 0x000fea0003800000 */
.L_x_308:
[----:B------:R-:W-:Y:S05]  /*9880*/  EXIT ;  /* 0x000000000000794d */ /* 0x000fea0003800000 */
.L_x_17:
[----:B----4-:R4:W0:Y:S02]  /*9890*/  SYNCS.PHASECHK.TRANS64.TRYWAIT P1, [R3+URZ], R0 ;  /* 0x00000000030075a7 */ /* 0x010824000802017f */
[----:B0-----:R-:W-:Y:S05]  /*98a0*/  @!P1 NANOSLEEP.SYNCS 0x989680 ;  /* 0x009896800000995d */ /* 0x001fea0003900000 */
[----:B------:R-:W0:Y:S02]  /*98b0*/  @!P1 SYNCS.PHASECHK.TRANS64 P1, [R3+URZ], R0 ;  /* 0x00000000030095a7 */ /* 0x000e24000802007f */
[----:B0-----:R-:W-:Y:S05]  /*98c0*/  @!P1 BRA `(.L_x_17) ;  /* 0xfffffffc00f09947 */ /* 0x001fea000383ffff */
[----:B------:R-:W-:Y:S05]  /*98d0*/  BRA `(.L_x_16) ;  /* 0xffffff7800507947 */ /* 0x000fea000383ffff */
.L_x_22:
[----:B-1----:R1:W3:Y:S02]  /*98e0*/  SYNCS.PHASECHK.TRANS64.TRYWAIT P1, [R5+URZ], R4 ;  /* 0x00000004050075a7 */ /* 0x0022e4000802017f */
[----:B---3--:R-:W-:Y:S05]  /*98f0*/  @!P1 NANOSLEEP.SYNCS 0x989680 ;  /* 0x009896800000995d */ /* 0x008fea0003900000 */
[----:B------:R-:W3:Y:S02]  /*9900*/  @!P1 SYNCS.PHASECHK.TRANS64 P1, [R5+URZ], R4 ;  /* 0x00000004050095a7 */ /* 0x000ee4000802007f */
[----:B---3--:R-:W-:Y:S05]  /*9910*/  @!P1 BRA `(.L_x_22) ;  /* 0xfffffffc00f09947 */ /* 0x008fea000383ffff */
[----:B------:R-:W-:Y:S05]  /*9920*/  BRA `(.L_x_21) ;  /* 0xffffff7800e47947 */ /* 0x000fea000383ffff */
.L_x_295:
[----:B------:R-:W-:Y:S01]  /*9930*/  BSSY B1, `(.L_x_313) ;  /* 0x0000006000017945 */ /* 0x000fe20003800000 */
[----:B------:R-:W-:-:S07]  /*9940*/  IMAD.MOV.U32 R15, RZ, RZ, -0x1 ;  /* 0xffffffffff0f7424 */ /* 0x000fce00078e00ff */
[----:B------:R-:W-:Y:S05]  /*9950*/  WARPSYNC.COLLECTIVE R15, `(.L_x_314) ;  /* 0x000000000f0c7348 */ /* 0x000fea0003c00000 */
[----:B------:R-:W-:Y:S02]  /*9960*/  ELECT P6, UR62, PT ;  /* 0x00000000003e782f */ /* 0x000fe400038c0000 */
[----:B------:R-:W-:Y:S01]  /*9970*/  MOV R14, UR62 ;  /* 0x0000003e000e7c02 */ /* 0x000fe20008000f00 */
[----:B------:R-:W-:Y:S10]  /*9980*/  ENDCOLLECTIVE ;  /* 0x000000000000791b */ /* 0x000ff40003800000 */
.L_x_314:
[----:B------:R-:W-:Y:S05]  /*9990*/  BSYNC B1 ;  /* 0x0000000000017941 */ /* 0x000fea0003800000 */
.L_x_313:
[----:B------:R-:W-:Y:S05]  /*99a0*/  BRA `(.L_x_315) ;  /* 0xfffffff000907947 */ /* 0x000fea000383ffff */
.L_x_298:
[----:B0-----:R0:W1:Y:S02]  /*99b0*/  SYNCS.PHASECHK.TRANS64.TRYWAIT P1, [R12+URZ+0x10], R7 ;  /* 0x000010070c0075a7 */ /* 0x001064000802017f */
[----:B-1----:R-:W-:Y:S05]  /*99c0*/  @!P1 NANOSLEEP.SYNCS 0x989680 ;  /* 0x009896800000995d */ /* 0x002fea0003900000 */
[----:B------:R-:W1:Y:S02]  /*99d0*/  @!P1 SYNCS.PHASECHK.TRANS64 P1, [R12+URZ+0x10], R7 ;  /* 0x000010070c0095a7 */ /* 0x000e64000802007f */
[----:B-1----:R-:W-:Y:S05]  /*99e0*/  @!P1 BRA `(.L_x_298) ;  /* 0xfffffffc00f09947 */ /* 0x002fea000383ffff */
[----:B------:R-:W-:Y:S05]  /*99f0*/  BRA `(.L_x_316) ;  /* 0xfffffff000c47947 */ /* 0x000fea000383ffff */
.L_x_307:
[----:B------:R-:W-:Y:S01]  /*9a00*/  BSSY B0, `(.L_x_317) ;  /* 0x0000006000007945 */ /* 0x000fe20003800000 */
[----:B------:R-:W-:-:S07]  /*9a10*/  IMAD.MOV.U32 R15, RZ, RZ, -0x1 ;  /* 0xffffffffff0f7424 */ /* 0x000fce00078e00ff */
[----:B------:R-:W-:Y:S05]  /*9a20*/  WARPSYNC.COLLECTIVE R15, `(.L_x_318) ;  /* 0x000000000f0c7348 */ /* 0x000fea0003c00000 */
[----:B------:R-:W-:Y:S02]  /*9a30*/  ELECT P6, UR62, PT ;  /* 0x00000000003e782f */ /* 0x000fe400038c0000 */
[----:B------:R-:W-:Y:S01]  /*9a40*/  MOV R14, UR62 ;  /* 0x0000003e000e7c02 */ /* 0x000fe20008000f00 */
[----:B------:R-:W-:Y:S10]  /*9a50*/  ENDCOLLECTIVE ;  /* 0x000000000000791b */ /* 0x000ff40003800000 */
.L_x_318:
[----:B------:R-:W-:Y:S05]  /*9a60*/  BSYNC B0 ;  /* 0x0000000000007941 */ /* 0x000fea0003800000 */
.L_x_317:
[----:B------:R-:W-:Y:S05]  /*9a70*/  BRA `(.L_x_319) ;  /* 0xfffffffc00187947 */ /* 0x000fea000383ffff */
.L_x_311:
[----:B0-----:R0:W1:Y:S02]  /*9a80*/  SYNCS.PHASECHK.TRANS64.TRYWAIT P0, [R7+URZ], R4 ;  /* 0x00000004070075a7 */ /* 0x001064000800017f */
[----:B-1----:R-:W-:Y:S05]  /*9a90*/  @!P0 NANOSLEEP.SYNCS 0x989680 ;  /* 0x009896800000895d */ /* 0x002fea0003900000 */
[----:B------:R-:W1:Y:S02]  /*9aa0*/  @!P0 SYNCS.PHASECHK.TRANS64 P0, [R7+URZ], R4 ;  /* 0x00000004070085a7 */ /* 0x000e64000800007f */
[----:B-1----:R-:W-:Y:S05]  /*9ab0*/  @!P0 BRA `(.L_x_311) ;  /* 0xfffffffc00f08947 */ /* 0x002fea000383ffff */
[----:B------:R-:W-:Y:S05]  /*9ac0*/  BRA `(.L_x_320) ;  /* 0xfffffffc00507947 */ /* 0x000fea000383ffff */
.L_x_321:
[----:B------:R-:W-:-:S00]  /*9ad0*/  BRA `(.L_x_321) ;  /* 0xfffffffc00fc7947 */ /* 0x000fc0000383ffff */
[----:B------:R-:W-:-:S00]  /*9ae0*/  NOP ;  /* 0x0000000000007918 */ /* 0x000fc00000000000 */
        /* <DEDUP_REMOVED lines=9> */
.L_x_322:


//--------------------- .nv.global.init           --------------------------
	.section	.nv.global.init,"aw",@progbits
.nv.global.init:
	.type		$str$22,@object
	.size		$str$22,($str$23 - $str$22)
$str$22:
        /*0000*/ 	.byte	0x6b, 0x5f, 0x74, 0x69, 0x6c, 0x65, 0x5f, 0x63, 0x6f, 0x75, 0x6e, 0x74, 0x20, 0x3e, 0x3d, 0x20
        /*0010*/ 	.byte	0x31, 0x00
	.type		$str$23,@object
	.size		$str$23,(__unnamed_1 - $str$23)
$str$23:
        /*0012*/ 	.byte	0x2f, 0x74, 0x6d, 0x70, 0x2f, 0x63, 0x75, 0x74, 0x6c, 0x61, 0x73, 0x73, 0x5f, 0x73, 0x77, 0x65
        /*0022*/ 	.byte	0x65, 0x70, 0x5f, 0x73, 0x72, 0x63, 0x2f, 0x69, 0x6e, 0x63, 0x6c, 0x75, 0x64, 0x65, 0x2f, 0x63
        /*0032*/ 	.byte	0x75, 0x74, 0x6c, 0x61, 0x73, 0x73, 0x2f, 0x67, 0x65, 0x6d, 0x6d, 0x2f, 0x63, 0x6f, 0x6c, 0x6c
        /*0042*/ 	.byte	0x65, 0x63, 0x74, 0x69, 0x76, 0x65, 0x2f, 0x73, 0x6d, 0x39, 0x30, 0x5f, 0x6d, 0x6d, 0x61, 0x5f
        /*0052*/ 	.byte	0x74, 0x6d, 0x61, 0x5f, 0x67, 0x6d, 0x6d, 0x61, 0x5f, 0x73, 0x73, 0x5f, 0x77, 0x61, 0x72, 0x70
        /*0062*/ 	.byte	0x73, 0x70, 0x65, 0x63, 0x69, 0x61, 0x6c, 0x69, 0x7a, 0x65, 0x64, 0x2e, 0x68, 0x70, 0x70, 0x00
	.type		__unnamed_1,@object
	.size		__unnamed_1,(.L_0 - __unnamed_1)
__unnamed_1:
        /*0072*/ 	.byte	0x76, 0x6f, 0x69, 0x64, 0x20, 0x63, 0x75, 0x74, 0x6c, 0x61, 0x73, 0x73, 0x3a, 0x3a, 0x67, 0x65
        /* <DEDUP_REMOVED lines=172> */
.L_0:


//--------------------- .nv.shared._ZN7cutlass13device_kernelINS_4gemm6kernel13GemmUniversalIN4cute5tupleIJiiiiEEENS1_10collective13CollectiveMmaINS1_34MainloopSm90TmaGmmaWarpSpecializedILi2ENS5_IJNS4_1CILi1EEESB_SB_EEENS1_35KernelTmaWarpSpecializedCooperativeEEENS5_IJNSA_ILi128EEENSA_ILi256EEENSA_ILi32EEEEEEaNS5_IJlSB_lEEEaSJ_NS4_8TiledMMAINS4_8MMA_AtomIJNS4_4SM904GMMA27MMA_64x256x32_S32S8S8_SS_TNEEEENS4_6LayoutINS5_IJNSA_ILi2EEESB_SB_EEENS5_IJSB_NSA_ILi0EEEST_EEEEENS5_IJNS4_10UnderscoreESW_SW_EEEEENS4_13SM90_TMA_LOADENS4_14ComposedLayoutINS4_7SwizzleILi1ELi4ELi3EEENS4_18smem_ptr_flag_bitsILi8EEENSQ_INS5_IJNSA_ILi8EEESH_EEENS5_IJSH_SB_EEEEEEEvNS4_8identityESZ_S19_vS1A_EENS_8epilogue10collective6detail29Sm90TmaWarpSpecializedAdapterINS1D_15DefaultEpilogueIaSJ_SJ_NS1C_6thread17LinearCombinationIaLi1EiiLNS1H_9ScaleType4KindE0ELNS_15FloatRoundStyleE2EaEENS1_15EpilogueDefaultEEEEEvvEEEEvNT_6ParamsE --------------------------
	.section	.nv.shared._ZN7cutlass13device_kernelINS_4gemm6kernel13GemmUniversalIN4cute5tupleIJiiiiEEENS1_10collective13CollectiveMmaINS1_34MainloopSm90TmaGmmaWarpSpecializedILi2ENS5_IJNS4_1CILi1EEESB_SB_EEENS1_35KernelTmaWarpSpecializedCooperativeEEENS5_IJNSA_ILi128EEENSA_ILi256EEENSA_ILi32EEEEEEaNS5_IJlSB_lEEEaSJ_NS4_8TiledMMAINS4_8MMA_AtomIJNS4_4SM904GMMA27MMA_64x256x32_S32S8S8_SS_TNEEEENS4_6LayoutINS5_IJNSA_ILi2EEESB_SB_EEENS5_IJSB_NSA_ILi0EEEST_EEEEENS5_IJNS4_10UnderscoreESW_SW_EEEEENS4_13SM90_TMA_LOADENS4_14ComposedLayoutINS4_7SwizzleILi1ELi4ELi3EEENS4_18smem_ptr_flag_bitsILi8EEENSQ_INS5_IJNSA_ILi8EEESH_EEENS5_IJSH_SB_EEEEEEEvNS4_8identityESZ_S19_vS1A_EENS_8epilogue10collective6detail29Sm90TmaWarpSpecializedAdapterINS1D_15DefaultEpilogueIaSJ_SJ_NS1C_6thread17LinearCombinationIaLi1EiiLNS1H_9ScaleType4KindE0ELNS_15FloatRoundStyleE2EaEENS1_15EpilogueDefaultEEEEEvvEEEEvNT_6ParamsE,"aw",@nobits
	.sectionflags	@""
	.align	16
	.zero		1024


//--------------------- .nv.shared.reserved.0     --------------------------
	.section	.nv.shared.reserved.0,"aw",@nobits
	.weak		__nv_reservedSMEM_offset_0_alias
	.size		__nv_reservedSMEM_offset_0_alias, 0, 0
	.other		__nv_reservedSMEM_offset_0_alias,@"STO_CUDA_RESERVED_SHARED STV_DEFAULT"
__nv_reservedSMEM_offset_0_alias:
	.zero		0


//--------------------- .nv.global                --------------------------
	.section	.nv.global,"aw",@nobits
.nv.global:
	.type		_ZN40_INTERNAL_1045f981_4_k_cu_82ed53a0_200864cute1_E,@object
	.size		_ZN40_INTERNAL_1045f981_4_k_cu_82ed53a0_200864cute1_E,(_ZN40_INTERNAL_1045f981_4_k_cu_82ed53a0_200864cuda3std3__45__cpo6cbeginE - _ZN40_INTERNAL_1045f981_4_k_cu_82ed53a0_200864cute1_E)
_ZN40_INTERNAL_1045f981_4_k_cu_82ed53a0_200864cute1_E:
	.zero		1
	.type		_ZN40_INTERNAL_1045f981_4_k_cu_82ed53a0_200864cuda3std3__45__cpo6cbeginE,@object
	.size		_ZN40_INTERNAL_1045f981_4_k_cu_82ed53a0_200864cuda3std3__45__cpo6cbeginE,(_ZN40_INTERNAL_1045f981_4_k_cu_82ed53a0_200864cuda3std3__48in_placeE - _ZN40_INTERNAL_1045f981_4_k_cu_82ed53a0_200864cuda3std3__45__cpo6cbeginE)
_ZN40_INTERNAL_1045f981_4_k_cu_82ed53a0_200864cuda3std3__45__cpo6cbeginE:
	.zero		1
	.type		_ZN40_INTERNAL_1045f981_4_k_cu_82ed53a0_200864cuda3std3__48in_placeE,@object
	.size		_ZN40_INTERNAL_1045f981_4_k_cu_82ed53a0_200864cuda3std3__48in_placeE,(_ZN40_INTERNAL_1045f981_4_k_cu_82ed53a0_200864cuda3std6ranges3__45__cpo9iter_moveE - _ZN40_INTERNAL_1045f981_4_k_cu_82ed53a0_200864cuda3std3__48in_placeE)
_ZN40_INTERNAL_1045f981_4_k_cu_82ed53a0_200864cuda3std3__48in_placeE:
	.zero		1
	.type		_ZN40_INTERNAL_1045f981_4_k_cu_82ed53a0_200864cuda3std6ranges3__45__cpo9iter_moveE,@object
	.size		_ZN40_INTERNAL_1045f981_4_k_cu_82ed53a0_200864cuda3std6ranges3__45__cpo9iter_moveE,(_ZN40_INTERNAL_1045f981_4_k_cu_82ed53a0_200864cuda3std3__45__cpo5beginE - _ZN40_INTERNAL_1045f981_4_k_cu_82ed53a0_200864cuda3std6ranges3__45__cpo9iter_moveE)
_ZN40_INTERNAL_1045f981_4_k_cu_82ed53a0_200864cuda3std6ranges3__45__cpo9iter_moveE:
	.zero		1
	.type		_ZN40_INTERNAL_1045f981_4_k_cu_82ed53a0_200864cuda3std3__45__cpo5beginE,@object
	.size		_ZN40_INTERNAL_1045f981_4_k_cu_82ed53a0_200864cuda3std3__45__cpo5beginE,(_ZN40_INTERNAL_1045f981_4_k_cu_82ed53a0_200864cuda3std3__442_GLOBAL__N__1045f981_4_k_cu_82ed53a0_200866ignoreE - _ZN40_INTERNAL_1045f981_4_k_cu_82ed53a0_200864cuda3std3__45__cpo5beginE)
_ZN40_INTERNAL_1045f981_4_k_cu_82ed53a0_200864cuda3std3__45__cpo5beginE:
	.zero		1
	.type		_ZN40_INTERNAL_1045f981_4_k_cu_82ed53a0_200864cuda3std3__442_GLOBAL__N__1045f981_4_k_cu_82ed53a0_200866ignoreE,@object
	.size		_ZN40_INTERNAL_1045f981_4_k_cu_82ed53a0_200864cuda3std3__442_GLOBAL__N__1045f981_4_k_cu_82ed53a0_200866ignoreE,(_ZN40_INTERNAL_1045f981_4_k_cu_82ed53a0_200864cute7productE - _ZN40_INTERNAL_1045f981_4_k_cu_82ed53a0_200864cuda3std3__442_GLOBAL__N__1045f981_4_k_cu_82ed53a0_200866ignoreE)
_ZN40_INTERNAL_1045f981_4_k_cu_82ed53a0_200864cuda3std3__442_GLOBAL__N__1045f981_4_k_cu_82ed53a0_200866ignoreE:
	.zero		1
	.type		_ZN40_INTERNAL_1045f981_4_k_cu_82ed53a0_200864cute7productE,@object
	.size		_ZN40_INTERNAL_1045f981_4_k_cu_82ed53a0_200864cute7productE,(_ZN40_INTERNAL_1045f981_4_k_cu_82ed53a0_200864cuda3std3__45__cpo3endE - _ZN40_INTERNAL_1045f981_4_k_cu_82ed53a0_200864cute7productE)
_ZN40_INTERNAL_1045f981_4_k_cu_82ed53a0_200864cute7productE:
	.zero		1
	.type		_ZN40_INTERNAL_1045f981_4_k_cu_82ed53a0_200864cuda3std3__45__cpo3endE,@object
	.size		_ZN40_INTERNAL_1045f981_4_k_cu_82ed53a0_200864cuda3std3__45__cpo3endE,(_ZN40_INTERNAL_1045f981_4_k_cu_82ed53a0_200864cuda3std3__419piecewise_constructE - _ZN40_INTERNAL_1045f981_4_k_cu_82ed53a0_200864cuda3std3__45__cpo3endE)
_ZN40_INTERNAL_1045f981_4_k_cu_82ed53a0_200864cuda3std3__45__cpo3endE:
	.zero		1
	.type		_ZN40_INTERNAL_1045f981_4_k_cu_82ed53a0_200864cuda3std3__419piecewise_constructE,@object
	.size		_ZN40_INTERNAL_1045f981_4_k_cu_82ed53a0_200864cuda3std3__419piecewise_constructE,(_ZN40_INTERNAL_1045f981_4_k_cu_82ed53a0_200864cuda3std3__45__cpo4cendE - _ZN40_INTERNAL_1045f981_4_k_cu_82ed53a0_200864cuda3std3__419piecewise_constructE)
_ZN40_INTERNAL_1045f981_4_k_cu_82ed53a0_200864cuda3std3__419piecewise_constructE:
	.zero		1
	.type		_ZN40_INTERNAL_1045f981_4_k_cu_82ed53a0_200864cuda3std3__45__cpo4cendE,@object
	.size		_ZN40_INTERNAL_1045f981_4_k_cu_82ed53a0_200864cuda3std3__45__cpo4cendE,(_ZN40_INTERNAL_1045f981_4_k_cu_82ed53a0_200864cuda3std6ranges3__45__cpo4swapE - _ZN40_INTERNAL_1045f981_4_k_cu_82ed53a0_200864cuda3std3__45__cpo4cendE)
_ZN40_INTERNAL_1045f981_4_k_cu_82ed53a0_200864cuda3std3__45__cpo4cendE:
	.zero		1
	.type		_ZN40_INTERNAL_1045f981_4_k_cu_82ed53a0_200864cuda3std6ranges3__45__cpo4swapE,@object
	.size		_ZN40_INTERNAL_1045f981_4_k_cu_82ed53a0_200864cuda3std6ranges3__45__cpo4swapE,(.L_8 - _ZN40_INTERNAL_1045f981_4_k_cu_82ed53a0_200864cuda3std6ranges3__45__cpo4swapE)
_ZN40_INTERNAL_1045f981_4_k_cu_82ed53a0_200864cuda3std6ranges3__45__cpo4swapE:
	.zero		1
.L_8:


//--------------------- .nv.constant0._ZN7cutlass13device_kernelINS_4gemm6kernel13GemmUniversalIN4cute5tupleIJiiiiEEENS1_10collective13CollectiveMmaINS1_34MainloopSm90TmaGmmaWarpSpecializedILi2ENS5_IJNS4_1CILi1EEESB_SB_EEENS1_35KernelTmaWarpSpecializedCooperativeEEENS5_IJNSA_ILi128EEENSA_ILi256EEENSA_ILi32EEEEEEaNS5_IJlSB_lEEEaSJ_NS4_8TiledMMAINS4_8MMA_AtomIJNS4_4SM904GMMA27MMA_64x256x32_S32S8S8_SS_TNEEEENS4_6LayoutINS5_IJNSA_ILi2EEESB_SB_EEENS5_IJSB_NSA_ILi0EEEST_EEEEENS5_IJNS4_10UnderscoreESW_SW_EEEEENS4_13SM90_TMA_LOADENS4_14ComposedLayoutINS4_7SwizzleILi1ELi4ELi3EEENS4_18smem_ptr_flag_bitsILi8EEENSQ_INS5_IJNSA_ILi8EEESH_EEENS5_IJSH_SB_EEEEEEEvNS4_8identityESZ_S19_vS1A_EENS_8epilogue10collective6detail29Sm90TmaWarpSpecializedAdapterINS1D_15DefaultEpilogueIaSJ_SJ_NS1C_6thread17LinearCombinationIaLi1EiiLNS1H_9ScaleType4KindE0ELNS_15FloatRoundStyleE2EaEENS1_15EpilogueDefaultEEEEEvvEEEEvNT_6ParamsE --------------------------
	.section	.nv.constant0._ZN7cutlass13device_kernelINS_4gemm6kernel13GemmUniversalIN4cute5tupleIJiiiiEEENS1_10collective13CollectiveMmaINS1_34MainloopSm90TmaGmmaWarpSpecializedILi2ENS5_IJNS4_1CILi1EEESB_SB_EEENS1_35KernelTmaWarpSpecializedCooperativeEEENS5_IJNSA_ILi128EEENSA_ILi256EEENSA_ILi32EEEEEEaNS5_IJlSB_lEEEaSJ_NS4_8TiledMMAINS4_8MMA_AtomIJNS4_4SM904GMMA27MMA_64x256x32_S32S8S8_SS_TNEEEENS4_6LayoutINS5_IJNSA_ILi2EEESB_SB_EEENS5_IJSB_NSA_ILi0EEEST_EEEEENS5_IJNS4_10UnderscoreESW_SW_EEEEENS4_13SM90_TMA_LOADENS4_14ComposedLayoutINS4_7SwizzleILi1ELi4ELi3EEENS4_18smem_ptr_flag_bitsILi8EEENSQ_INS5_IJNSA_ILi8EEESH_EEENS5_IJSH_SB_EEEEEEEvNS4_8identityESZ_S19_vS1A_EENS_8epilogue10collective6detail29Sm90TmaWarpSpecializedAdapterINS1D_15DefaultEpilogueIaSJ_SJ_NS1C_6thread17LinearCombinationIaLi1EiiLNS1H_9ScaleType4KindE0ELNS_15FloatRoundStyleE2EaEENS1_15EpilogueDefaultEEEEEvvEEEEvNT_6ParamsE,"a",@progbits
	.sectionflags	@""
	.align	4
.nv.constant0._ZN7cutlass13device_kernelINS_4gemm6kernel13GemmUniversalIN4cute5tupleIJiiiiEEENS1_10collective13CollectiveMmaINS1_34MainloopSm90TmaGmmaWarpSpecializedILi2ENS5_IJNS4_1CILi1EEESB_SB_EEENS1_35KernelTmaWarpSpecializedCooperativeEEENS5_IJNSA_ILi128EEENSA_ILi256EEENSA_ILi32EEEEEEaNS5_IJlSB_lEEEaSJ_NS4_8TiledMMAINS4_8MMA_AtomIJNS4_4SM904GMMA27MMA_64x256x32_S32S8S8_SS_TNEEEENS4_6LayoutINS5_IJNSA_ILi2EEESB_SB_EEENS5_IJSB_NSA_ILi0EEEST_EEEEENS5_IJNS4_10UnderscoreESW_SW_EEEEENS4_13SM90_TMA_LOADENS4_14ComposedLayoutINS4_7SwizzleILi1ELi4ELi3EEENS4_18smem_ptr_flag_bitsILi8EEENSQ_INS5_IJNSA_ILi8EEESH_EEENS5_IJSH_SB_EEEEEEEvNS4_8identityESZ_S19_vS1A_EENS_8epilogue10collective6detail29Sm90TmaWarpSpecializedAdapterINS1D_15DefaultEpilogueIaSJ_SJ_NS1C_6thread17LinearCombinationIaLi1EiiLNS1H_9ScaleType4KindE0ELNS_15FloatRoundStyleE2EaEENS1_15EpilogueDefaultEEEEEvvEEEEvNT_6ParamsE:
	.zero		1664


//--------------------- SYMBOLS --------------------------

	.type		.nv.reservedSmem.offset0,@object
	.size		.nv.reservedSmem.offset0,0x4
	.type		__assertfail,@function
